	.target	sm_90a

	.elftype	@"ET_EXEC"


//--------------------- .note.nv.tkinfo           --------------------------
	.section	.note.nv.tkinfo,"",@"SHT_NOTE"
	.sectionflags	@"SHF_NOTE_NV_TKINFO"
	.tkinfo
        /*0018*/ 	.word	0x00000002
        /*0030*/ 	.string	""
        /*0030*/ 	.string	"ptxas"
        /*0030*/ 	.string	"Cuda compilation tools, release 13.0, V13.0.88"
        /*0030*/ 	.string	"Build cuda_13.0.r13.0/compiler.36424714_0"
        /*0030*/ 	.string	"-arch sm_90a -m 64 "



//--------------------- .note.nv.cuinfo           --------------------------
	.section	.note.nv.cuinfo,"",@"SHT_NOTE"
	.sectionflags	@"SHF_NOTE_NV_CUINFO"
        /*0018*/ 	.short	0x0002
        /*001a*/ 	.short	0x005a
        /*001c*/ 	.short	0x0082
	.zero		2


//--------------------- .nv.info                  --------------------------
	.section	.nv.info,"",@"SHT_CUDA_INFO"
	.align	4


	//----- nvinfo : EIATTR_REGCOUNT
	.align		4
        /*0000*/ 	.byte	0x04, 0x2f
        /*0002*/ 	.short	(.L_15 - .L_14)
	.align		4
.L_14:
        /*0004*/ 	.word	index@(_ZN7cutlass13device_kernelINS_4gemm6kernel13GemmUniversalIN4cute5tupleIJiiiiEEENS1_10collective13CollectiveMmaINS1_34MainloopSm90TmaGmmaWarpSpecializedILi7ENS5_IJNS4_1CILi1EEENSA_ILi2EEESB_EEENS1_32KernelTmaWarpSpecializedPingpongEEENS5_IJNSA_ILi64EEESG_SG_EEEfNS5_IJlSB_lEEEfSI_NS4_8TiledMMAINS4_8MMA_AtomIJNS4_4SM904GMMA29MMA_64x64x8_F32TF32TF32_SS_TNILNSM_7ScaleInE1ELSO_1EEEEEENS4_6LayoutINS5_IJSB_SB_SB_EEENS5_IJNSA_ILi0EEEST_ST_EEEEENS5_IJNS4_10UnderscoreESW_SW_EEEEENS4_23SM90_TMA_LOAD_MULTICASTENS4_14ComposedLayoutINS4_7SwizzleILi3ELi4ELi3EEENS4_18smem_ptr_flag_bitsILi32EEENSR_INS5_IJNSA_ILi8EEENSA_ILi32EEEEEENS5_IJS16_SB_EEEEEEEvNS4_8identityENS4_13SM90_TMA_LOADES1A_vS1B_EENS_8epilogue10collective6detail29Sm90TmaWarpSpecializedAdapterINS1F_15DefaultEpilogueIfSI_SI_NS1E_6thread17LinearCombinationIfLi1EffLNS1J_9ScaleType4KindE0ELNS_15FloatRoundStyleE2EfEENS1_15EpilogueDefaultEEEEEvvEEEEvNT_6ParamsE)
        /*0008*/ 	.word	0x000000a8


	//----- nvinfo : EIATTR_FRAME_SIZE
	.align		4
.L_15:
        /*000c*/ 	.byte	0x04, 0x11
        /*000e*/ 	.short	(.L_17 - .L_16)
	.align		4
.L_16:
        /*0010*/ 	.word	index@(_ZN7cutlass13device_kernelINS_4gemm6kernel13GemmUniversalIN4cute5tupleIJiiiiEEENS1_10collective13CollectiveMmaINS1_34MainloopSm90TmaGmmaWarpSpecializedILi7ENS5_IJNS4_1CILi1EEENSA_ILi2EEESB_EEENS1_32KernelTmaWarpSpecializedPingpongEEENS5_IJNSA_ILi64EEESG_SG_EEEfNS5_IJlSB_lEEEfSI_NS4_8TiledMMAINS4_8MMA_AtomIJNS4_4SM904GMMA29MMA_64x64x8_F32TF32TF32_SS_TNILNSM_7ScaleInE1ELSO_1EEEEEENS4_6LayoutINS5_IJSB_SB_SB_EEENS5_IJNSA_ILi0EEEST_ST_EEEEENS5_IJNS4_10UnderscoreESW_SW_EEEEENS4_23SM90_TMA_LOAD_MULTICASTENS4_14ComposedLayoutINS4_7SwizzleILi3ELi4ELi3EEENS4_18smem_ptr_flag_bitsILi32EEENSR_INS5_IJNSA_ILi8EEENSA_ILi32EEEEEENS5_IJS16_SB_EEEEEEEvNS4_8identityENS4_13SM90_TMA_LOADES1A_vS1B_EENS_8epilogue10collective6detail29Sm90TmaWarpSpecializedAdapterINS1F_15DefaultEpilogueIfSI_SI_NS1E_6thread17LinearCombinationIfLi1EffLNS1J_9ScaleType4KindE0ELNS_15FloatRoundStyleE2EfEENS1_15EpilogueDefaultEEEEEvvEEEEvNT_6ParamsE)
        /*0014*/ 	.word	0x00000008


	//----- nvinfo : EIATTR_MIN_STACK_SIZE
	.align		4
.L_17:
        /*0018*/ 	.byte	0x04, 0x12
        /*001a*/ 	.short	(.L_19 - .L_18)
	.align		4
.L_18:
        /*001c*/ 	.word	index@(_ZN7cutlass13device_kernelINS_4gemm6kernel13GemmUniversalIN4cute5tupleIJiiiiEEENS1_10collective13CollectiveMmaINS1_34MainloopSm90TmaGmmaWarpSpecializedILi7ENS5_IJNS4_1CILi1EEENSA_ILi2EEESB_EEENS1_32KernelTmaWarpSpecializedPingpongEEENS5_IJNSA_ILi64EEESG_SG_EEEfNS5_IJlSB_lEEEfSI_NS4_8TiledMMAINS4_8MMA_AtomIJNS4_4SM904GMMA29MMA_64x64x8_F32TF32TF32_SS_TNILNSM_7ScaleInE1ELSO_1EEEEEENS4_6LayoutINS5_IJSB_SB_SB_EEENS5_IJNSA_ILi0EEEST_ST_EEEEENS5_IJNS4_10UnderscoreESW_SW_EEEEENS4_23SM90_TMA_LOAD_MULTICASTENS4_14ComposedLayoutINS4_7SwizzleILi3ELi4ELi3EEENS4_18smem_ptr_flag_bitsILi32EEENSR_INS5_IJNSA_ILi8EEENSA_ILi32EEEEEENS5_IJS16_SB_EEEEEEEvNS4_8identityENS4_13SM90_TMA_LOADES1A_vS1B_EENS_8epilogue10collective6detail29Sm90TmaWarpSpecializedAdapterINS1F_15DefaultEpilogueIfSI_SI_NS1E_6thread17LinearCombinationIfLi1EffLNS1J_9ScaleType4KindE0ELNS_15FloatRoundStyleE2EfEENS1_15EpilogueDefaultEEEEEvvEEEEvNT_6ParamsE)
        /*0020*/ 	.word	0x00000008
.L_19:


//--------------------- .nv.compat                --------------------------
	.section	.nv.compat,"",@"SHT_CUDA_COMPAT_INFO"
	.align	4
        /*0000*/ 	.byte	0x02, 0x09, 0x01, 0x00, 0x02, 0x02, 0x04, 0x00, 0x02, 0x05, 0x05, 0x00, 0x03, 0x07, 0x01, 0x01
        /*0010*/ 	.byte	0x02, 0x03, 0x01, 0x00, 0x02, 0x06, 0x01, 0x00, 0x04, 0x0b, 0x08, 0x00, 0x00, 0x00, 0x00, 0x00
        /*0020*/ 	.byte	0x00, 0x00, 0x00, 0x00


//--------------------- .nv.info._ZN7cutlass13device_kernelINS_4gemm6kernel13GemmUniversalIN4cute5tupleIJiiiiEEENS1_10collective13CollectiveMmaINS1_34MainloopSm90TmaGmmaWarpSpecializedILi7ENS5_IJNS4_1CILi1EEENSA_ILi2EEESB_EEENS1_32KernelTmaWarpSpecializedPingpongEEENS5_IJNSA_ILi64EEESG_SG_EEEfNS5_IJlSB_lEEEfSI_NS4_8TiledMMAINS4_8MMA_AtomIJNS4_4SM904GMMA29MMA_64x64x8_F32TF32TF32_SS_TNILNSM_7ScaleInE1ELSO_1EEEEEENS4_6LayoutINS5_IJSB_SB_SB_EEENS5_IJNSA_ILi0EEEST_ST_EEEEENS5_IJNS4_10UnderscoreESW_SW_EEEEENS4_23SM90_TMA_LOAD_MULTICASTENS4_14ComposedLayoutINS4_7SwizzleILi3ELi4ELi3EEENS4_18smem_ptr_flag_bitsILi32EEENSR_INS5_IJNSA_ILi8EEENSA_ILi32EEEEEENS5_IJS16_SB_EEEEEEEvNS4_8identityENS4_13SM90_TMA_LOADES1A_vS1B_EENS_8epilogue10collective6detail29Sm90TmaWarpSpecializedAdapterINS1F_15DefaultEpilogueIfSI_SI_NS1E_6thread17LinearCombinationIfLi1EffLNS1J_9ScaleType4KindE0ELNS_15FloatRoundStyleE2EfEENS1_15EpilogueDefaultEEEEEvvEEEEvNT_6ParamsE --------------------------
	.section	.nv.info._ZN7cutlass13device_kernelINS_4gemm6kernel13GemmUniversalIN4cute5tupleIJiiiiEEENS1_10collective13CollectiveMmaINS1_34MainloopSm90TmaGmmaWarpSpecializedILi7ENS5_IJNS4_1CILi1EEENSA_ILi2EEESB_EEENS1_32KernelTmaWarpSpecializedPingpongEEENS5_IJNSA_ILi64EEESG_SG_EEEfNS5_IJlSB_lEEEfSI_NS4_8TiledMMAINS4_8MMA_AtomIJNS4_4SM904GMMA29MMA_64x64x8_F32TF32TF32_SS_TNILNSM_7ScaleInE1ELSO_1EEEEEENS4_6LayoutINS5_IJSB_SB_SB_EEENS5_IJNSA_ILi0EEEST_ST_EEEEENS5_IJNS4_10UnderscoreESW_SW_EEEEENS4_23SM90_TMA_LOAD_MULTICASTENS4_14ComposedLayoutINS4_7SwizzleILi3ELi4ELi3EEENS4_18smem_ptr_flag_bitsILi32EEENSR_INS5_IJNSA_ILi8EEENSA_ILi32EEEEEENS5_IJS16_SB_EEEEEEEvNS4_8identityENS4_13SM90_TMA_LOADES1A_vS1B_EENS_8epilogue10collective6detail29Sm90TmaWarpSpecializedAdapterINS1F_15DefaultEpilogueIfSI_SI_NS1E_6thread17LinearCombinationIfLi1EffLNS1J_9ScaleType4KindE0ELNS_15FloatRoundStyleE2EfEENS1_15EpilogueDefaultEEEEEvvEEEEvNT_6ParamsE,"",@"SHT_CUDA_INFO"
	.sectionflags	@""
	.align	4


	//----- nvinfo : EIATTR_CUDA_API_VERSION
	.align		4
        /*0000*/ 	.byte	0x04, 0x37
        /*0002*/ 	.short	(.L_21 - .L_20)
.L_20:
        /*0004*/ 	.word	0x00000082


	//----- nvinfo : EIATTR_KPARAM_INFO
	.align		4
.L_21:
        /*0008*/ 	.byte	0x04, 0x17
        /*000a*/ 	.short	(.L_23 - .L_22)
.L_22:
        /*000c*/ 	.word	0x00000000
        /*0010*/ 	.short	0x0000
        /*0012*/ 	.short	0x0070
        /*0014*/ 	.byte	0x00, 0xf0, 0x01, 0x10


	//----- nvinfo : EIATTR_SPARSE_MMA_MASK
	.align		4
.L_23:
        /*0018*/ 	.byte	0x03, 0x50
        /*001a*/ 	.short	0x0000


	//----- nvinfo : EIATTR_MAXREG_COUNT
	.align		4
        /*001c*/ 	.byte	0x03, 0x1b
        /*001e*/ 	.short	0x00a8


	//----- nvinfo : EIATTR_NUM_BARRIERS
	.align		4
        /*0020*/ 	.byte	0x02, 0x4c
        /*0022*/ 	.byte	0x01
	.zero		1


	//----- nvinfo : EIATTR_EXTERNS
	.align		4
        /*0024*/ 	.byte	0x04, 0x0f
        /*0026*/ 	.short	(.L_25 - .L_24)


	//   ....[0]....
	.align		4
.L_24:
        /*0028*/ 	.word	index@(__assertfail)


	//----- nvinfo : EIATTR_ANNOTATIONS
	.align		4
.L_25:
        /*002c*/ 	.byte	0x04, 0x55
        /*002e*/ 	.short	(.L_27 - .L_26)


	//   ....[0]....
.L_26:
        /*0030*/ 	.word	0x00000001
        /*0034*/ 	.byte	0xa0, 0x0d, 0x00, 0x00, 0x01, 0x00, 0x00, 0x00, 0x70, 0x14, 0x00, 0x00, 0x01, 0x00, 0x00, 0x00
        /*0044*/ 	.byte	0x30, 0x43, 0x00, 0x00, 0x01, 0x00, 0x00, 0x00, 0x40, 0x50, 0x00, 0x00


	//----- nvinfo : EIATTR_MERCURY_ISA_VERSION
	.align		4
.L_27:
        /*0050*/ 	.byte	0x03, 0x5f
        /*0052*/ 	.short	0x0101


	//----- nvinfo : EIATTR_INT_WARP_WIDE_INSTR_OFFSETS
	.align		4
        /*0054*/ 	.byte	0x04, 0x31
        /*0056*/ 	.short	(.L_29 - .L_28)


	//   ....[0]....
.L_28:
        /*0058*/ 	.word	0x00000560


	//   ....[1]....
        /*005c*/ 	.word	0x000005a0


	//   ....[2]....
        /*0060*/ 	.word	0x000006d0


	//   ....[3]....
        /*0064*/ 	.word	0x000006e0


	//   ....[4]....
        /*0068*/ 	.word	0x000006f0


	//   ....[5]....
        /*006c*/ 	.word	0x00000700


	//   ....[6]....
        /*0070*/ 	.word	0x000007c0


	//   ....[7]....
        /*0074*/ 	.word	0x00000800


	//----- nvinfo : EIATTR_COOP_GROUP_MASK_REGIDS
	.align		4
.L_29:
        /*0078*/ 	.byte	0x04, 0x29
        /*007a*/ 	.short	(.L_31 - .L_30)


	//   ....[0]....
.L_30:
        /*007c*/ 	.word	0xffffffff


	//   ....[1]....
        /*0080*/ 	.word	0xffffffff


	//   ....[2]....
        /*0084*/ 	.word	0xffffffff


	//   ....[3]....
        /*0088*/ 	.word	0xffffffff


	//   ....[4]....
        /*008c*/ 	.word	0xffffffff


	//   ....[5]....
        /*0090*/ 	.word	0xffffffff


	//   ....[6]....
        /*0094*/ 	.word	0xffffffff


	//----- nvinfo : EIATTR_COOP_GROUP_INSTR_OFFSETS
	.align		4
.L_31:
        /*0098*/ 	.byte	0x04, 0x28
        /*009a*/ 	.short	(.L_33 - .L_32)


	//   ....[0]....
.L_32:
        /*009c*/ 	.word	0x00000070


	//   ....[1]....
        /*00a0*/ 	.word	0x00000080


	//   ....[2]....
        /*00a4*/ 	.word	0x00000140


	//   ....[3]....
        /*00a8*/ 	.word	0x00000340


	//   ....[4]....
        /*00ac*/ 	.word	0x00000380


	//   ....[5]....
        /*00b0*/ 	.word	0x00000410


	//   ....[6]....
        /*00b4*/ 	.word	0x00000950


	//----- nvinfo : EIATTR_REG_RECONFIG
	.align		4
.L_33:
        /*00b8*/ 	.byte	0x01, 0x54
	.zero		2


	//----- nvinfo : EIATTR_SYSCALL_OFFSETS
	.align		4
        /*00bc*/ 	.byte	0x04, 0x46
        /*00be*/ 	.short	(.L_35 - .L_34)


	//   ....[0]....
.L_34:
        /*00c0*/ 	.word	0x00001960


	//----- nvinfo : EIATTR_MBARRIER_INSTR_OFFSETS
	.align		4
.L_35:
        /*00c4*/ 	.byte	0x04, 0x39
        /*00c6*/ 	.short	(.L_37 - .L_36)


	//   ....[0]....
.L_36:
        /*00c8*/ 	.word	0x00000250
        /*00cc*/ 	.word	0x000000ff
        /*00d0*/ 	.word	0x00000000
        /*00d4*/ 	.short	0x0100
        /*00d6*/ 	.byte	0x08
	.zero		1


	//   ....[1]....
        /*00d8*/ 	.word	0x00000260
        /*00dc*/ 	.word	0x000000ff
        /*00e0*/ 	.word	0x00000038
        /*00e4*/ 	.short	0x0100
        /*00e6*/ 	.byte	0x08
	.zero		1


	//   ....[2]....
        /*00e8*/ 	.word	0x00000270
        /*00ec*/ 	.word	0x000000ff
        /*00f0*/ 	.word	0x00000008
        /*00f4*/ 	.short	0x0100
        /*00f6*/ 	.byte	0x08
	.zero		1


	//   ....[3]....
        /*00f8*/ 	.word	0x00000280
        /*00fc*/ 	.word	0x000000ff
        /*0100*/ 	.word	0x00000040
        /*0104*/ 	.short	0x0100
        /*0106*/ 	.byte	0x08
	.zero		1


	//   ....[4]....
        /*0108*/ 	.word	0x00000290
        /*010c*/ 	.word	0x000000ff
        /*0110*/ 	.word	0x00000010
        /*0114*/ 	.short	0x0100
        /*0116*/ 	.byte	0x08
	.zero		1


	//   ....[5]....
        /*0118*/ 	.word	0x000002a0
        /*011c*/ 	.word	0x000000ff
        /*0120*/ 	.word	0x00000048
        /*0124*/ 	.short	0x0100
        /*0126*/ 	.byte	0x08
	.zero		1


	//   ....[6]....
        /*0128*/ 	.word	0x000002b0
        /*012c*/ 	.word	0x000000ff
        /*0130*/ 	.word	0x00000018
        /*0134*/ 	.short	0x0100
        /*0136*/ 	.byte	0x08
	.zero		1


	//   ....[7]....
        /*0138*/ 	.word	0x000002c0
        /*013c*/ 	.word	0x000000ff
        /*0140*/ 	.word	0x00000050
        /*0144*/ 	.short	0x0100
        /*0146*/ 	.byte	0x08
	.zero		1


	//   ....[8]....
        /*0148*/ 	.word	0x000002d0
        /*014c*/ 	.word	0x000000ff
        /*0150*/ 	.word	0x00000020
        /*0154*/ 	.short	0x0100
        /*0156*/ 	.byte	0x08
	.zero		1


	//   ....[9]....
        /*0158*/ 	.word	0x000002e0
        /*015c*/ 	.word	0x000000ff
        /*0160*/ 	.word	0x00000058
        /*0164*/ 	.short	0x0100
        /*0166*/ 	.byte	0x08
	.zero		1


	//   ....[10]....
        /*0168*/ 	.word	0x000002f0
        /*016c*/ 	.word	0x000000ff
        /*0170*/ 	.word	0x00000028
        /*0174*/ 	.short	0x0100
        /*0176*/ 	.byte	0x08
	.zero		1


	//   ....[11]....
        /*0178*/ 	.word	0x00000300
        /*017c*/ 	.word	0x000000ff
        /*0180*/ 	.word	0x00000060
        /*0184*/ 	.short	0x0100
        /*0186*/ 	.byte	0x08
	.zero		1


	//   ....[12]....
        /*0188*/ 	.word	0x00000310
        /*018c*/ 	.word	0x000000ff
        /*0190*/ 	.word	0x00000030
        /*0194*/ 	.short	0x0100
        /*0196*/ 	.byte	0x08
	.zero		1


	//   ....[13]....
        /*0198*/ 	.word	0x00000320
        /*019c*/ 	.word	0x000000ff
        /*01a0*/ 	.word	0x00000068
        /*01a4*/ 	.short	0x0100
        /*01a6*/ 	.byte	0x08
	.zero		1


	//   ....[14]....
        /*01a8*/ 	.word	0x00000830
        /*01ac*/ 	.word	0x000000ff
        /*01b0*/ 	.word	0x000000a0
        /*01b4*/ 	.short	0x0100
        /*01b6*/ 	.byte	0x08
	.zero		1


	//   ....[15]....
        /*01b8*/ 	.word	0x000008b0
        /*01bc*/ 	.word	0x000000ff
        /*01c0*/ 	.word	0x000000a8
        /*01c4*/ 	.short	0x0100
        /*01c6*/ 	.byte	0x08
	.zero		1


	//   ....[16]....
        /*01c8*/ 	.word	0x000008d0
        /*01cc*/ 	.word	0x000000ff
        /*01d0*/ 	.word	0x00000080
        /*01d4*/ 	.short	0x0100
        /*01d6*/ 	.byte	0x09
	.zero		1


	//   ....[17]....
        /*01d8*/ 	.word	0x000008e0
        /*01dc*/ 	.word	0x000000ff
        /*01e0*/ 	.word	0x00000088
        /*01e4*/ 	.short	0x0100
        /*01e6*/ 	.byte	0x09
	.zero		1


	//   ....[18]....
        /*01e8*/ 	.word	0x000008f0
        /*01ec*/ 	.word	0x000000ff
        /*01f0*/ 	.word	0x00000090
        /*01f4*/ 	.short	0x0100
        /*01f6*/ 	.byte	0x09
	.zero		1


	//   ....[19]....
        /*01f8*/ 	.word	0x00000900
        /*01fc*/ 	.word	0x000000ff
        /*0200*/ 	.word	0x00000098
        /*0204*/ 	.short	0x0100
        /*0206*/ 	.byte	0x09
	.zero		1


	//   ....[20]....
        /*0208*/ 	.word	0x00001820
        /*020c*/ 	.word	0x000000ff
        /*0210*/ 	.word	0xfffffff8
        /*0214*/ 	.short	0x010a
        /*0216*/ 	.byte	0x2b
	.zero		1


	//   ....[21]....
        /*0218*/ 	.word	0x000019e0
        /*021c*/ 	.word	0x00000003
        /*0220*/ 	.word	0x00000000
        /*0224*/ 	.short	0x010a
        /*0226*/ 	.byte	0x3f
	.zero		1


	//   ....[22]....
        /*0228*/ 	.word	0x00001a20
        /*022c*/ 	.word	0x00000003
        /*0230*/ 	.word	0x00000000
        /*0234*/ 	.short	0x010a
        /*0236*/ 	.byte	0x3f
	.zero		1


	//   ....[23]....
        /*0238*/ 	.word	0x00001ee0
        /*023c*/ 	.word	0x000000ff
        /*0240*/ 	.word	0x00000000
        /*0244*/ 	.short	0x010a
        /*0246*/ 	.byte	0x04
	.zero		1


	//   ....[24]....
        /*0248*/ 	.word	0x00001f20
        /*024c*/ 	.word	0x000000ff
        /*0250*/ 	.word	0x00000000
        /*0254*/ 	.short	0x010a
        /*0256*/ 	.byte	0x04
	.zero		1


	//   ....[25]....
        /*0258*/ 	.word	0x00002340
        /*025c*/ 	.word	0x00000005
        /*0260*/ 	.word	0x00000000
        /*0264*/ 	.short	0x0101
        /*0266*/ 	.byte	0x3f
	.zero		1


	//   ....[26]....
        /*0268*/ 	.word	0x00002450
        /*026c*/ 	.word	0x00000003
        /*0270*/ 	.word	0x00000000
        /*0274*/ 	.short	0x0101
        /*0276*/ 	.byte	0x30
	.zero		1


	//   ....[27]....
        /*0278*/ 	.word	0x00002580
        /*027c*/ 	.word	0x00000000
        /*0280*/ 	.word	0x00000000
        /*0284*/ 	.short	0x0101
        /*0286*/ 	.byte	0x3f
	.zero		1


	//   ....[28]....
        /*0288*/ 	.word	0x00002600
        /*028c*/ 	.word	0x000000ff
        /*0290*/ 	.word	0x00000008
        /*0294*/ 	.short	0x010a
        /*0296*/ 	.byte	0x2b
	.zero		1


	//   ....[29]....
        /*0298*/ 	.word	0x00004370
        /*029c*/ 	.word	0x00000000
        /*02a0*/ 	.word	0x00000000
        /*02a4*/ 	.short	0x0101
        /*02a6*/ 	.byte	0x30
	.zero		1


	//   ....[30]....
        /*02a8*/ 	.word	0x00004cc0
        /*02ac*/ 	.word	0x0000000e
        /*02b0*/ 	.word	0x00000038
        /*02b4*/ 	.short	0x010a
        /*02b6*/ 	.byte	0x3f
	.zero		1


	//   ....[31]....
        /*02b8*/ 	.word	0x000051e0
        /*02bc*/ 	.word	0x00000006
        /*02c0*/ 	.word	0x000000a8
        /*02c4*/ 	.short	0x0101
        /*02c6*/ 	.byte	0x3f
	.zero		1


	//   ....[32]....
        /*02c8*/ 	.word	0x000058b0
        /*02cc*/ 	.word	0x00000007
        /*02d0*/ 	.word	0x00000000
        /*02d4*/ 	.short	0x010a
        /*02d6*/ 	.byte	0x3f
	.zero		1


	//   ....[33]....
        /*02d8*/ 	.word	0x00005930
        /*02dc*/ 	.word	0x00000006
        /*02e0*/ 	.word	0x00000000
        /*02e4*/ 	.short	0x010a
        /*02e6*/ 	.byte	0x3f
	.zero		1


	//   ....[34]....
        /*02e8*/ 	.word	0x000059c0
        /*02ec*/ 	.word	0x00000007
        /*02f0*/ 	.word	0x00000000
        /*02f4*/ 	.short	0x010a
        /*02f6*/ 	.byte	0x3f
	.zero		1


	//   ....[35]....
        /*02f8*/ 	.word	0x00005a50
        /*02fc*/ 	.word	0x00000006
        /*0300*/ 	.word	0x00000000
        /*0304*/ 	.short	0x010a
        /*0306*/ 	.byte	0x3f
	.zero		1


	//   ....[36]....
        /*0308*/ 	.word	0x00005ae0
        /*030c*/ 	.word	0x00000007
        /*0310*/ 	.word	0x00000000
        /*0314*/ 	.short	0x010a
        /*0316*/ 	.byte	0x3f
	.zero		1


	//   ....[37]....
        /*0318*/ 	.word	0x00005b70
        /*031c*/ 	.word	0x00000006
        /*0320*/ 	.word	0x00000000
        /*0324*/ 	.short	0x010a
        /*0326*/ 	.byte	0x3f
	.zero		1


	//   ....[38]....
        /*0328*/ 	.word	0x00005c00
        /*032c*/ 	.word	0x00000005
        /*0330*/ 	.word	0x00000000
        /*0334*/ 	.short	0x010a
        /*0336*/ 	.byte	0x3f
	.zero		1


	//   ....[39]....
        /*0338*/ 	.word	0x00005c70
        /*033c*/ 	.word	0x00000003
        /*0340*/ 	.word	0xfffffff8
        /*0344*/ 	.short	0x010a
        /*0346*/ 	.byte	0x3f
	.zero		1


	//   ....[40]....
        /*0348*/ 	.word	0x00005cc0
        /*034c*/ 	.word	0x00000003
        /*0350*/ 	.word	0x00000000
        /*0354*/ 	.short	0x010a
        /*0356*/ 	.byte	0x3f
	.zero		1


	//   ....[41]....
        /*0358*/ 	.word	0x00005d20
        /*035c*/ 	.word	0x00000005
        /*0360*/ 	.word	0x00000000
        /*0364*/ 	.short	0x010a
        /*0366*/ 	.byte	0x3f
	.zero		1


	//   ....[42]....
        /*0368*/ 	.word	0x00005d80
        /*036c*/ 	.word	0x00000003
        /*0370*/ 	.word	0x00000008
        /*0374*/ 	.short	0x010a
        /*0376*/ 	.byte	0x3f
	.zero		1


	//   ....[43]....
        /*0378*/ 	.word	0x00005e50
        /*037c*/ 	.word	0x0000000e
        /*0380*/ 	.word	0x00000038
        /*0384*/ 	.short	0x010a
        /*0386*/ 	.byte	0x3f
	.zero		1


	//   ....[44]....
        /*0388*/ 	.word	0x00005f20
        /*038c*/ 	.word	0x00000007
        /*0390*/ 	.word	0x00000000
        /*0394*/ 	.short	0x010a
        /*0396*/ 	.byte	0x3f
	.zero		1


	//   ....[45]....
        /*0398*/ 	.word	0x00005f70
        /*039c*/ 	.word	0x00000006
        /*03a0*/ 	.word	0x00000000
        /*03a4*/ 	.short	0x010a
        /*03a6*/ 	.byte	0x3f
	.zero		1


	//   ....[46]....
        /*03a8*/ 	.word	0x00005fc0
        /*03ac*/ 	.word	0x00000007
        /*03b0*/ 	.word	0x00000000
        /*03b4*/ 	.short	0x010a
        /*03b6*/ 	.byte	0x3f
	.zero		1


	//   ....[47]....
        /*03b8*/ 	.word	0x00006010
        /*03bc*/ 	.word	0x00000006
        /*03c0*/ 	.word	0x00000000
        /*03c4*/ 	.short	0x010a
        /*03c6*/ 	.byte	0x3f
	.zero		1


	//   ....[48]....
        /*03c8*/ 	.word	0x00006060
        /*03cc*/ 	.word	0x00000007
        /*03d0*/ 	.word	0x00000000
        /*03d4*/ 	.short	0x010a
        /*03d6*/ 	.byte	0x3f
	.zero		1


	//   ....[49]....
        /*03d8*/ 	.word	0x000060b0
        /*03dc*/ 	.word	0x00000006
        /*03e0*/ 	.word	0x00000000
        /*03e4*/ 	.short	0x010a
        /*03e6*/ 	.byte	0x3f
	.zero		1


	//----- nvinfo : EIATTR_NUM_MBARRIERS
	.align		4
.L_37:
        /*03e8*/ 	.byte	0x03, 0x38
        /*03ea*/ 	.short	0x0014


	//----- nvinfo : EIATTR_EXIT_INSTR_OFFSETS
	.align		4
        /*03ec*/ 	.byte	0x04, 0x1c
        /*03ee*/ 	.short	(.L_39 - .L_38)


	//   ....[0]....
.L_38:
        /*03f0*/ 	.word	0x00001400


	//   ....[1]....
        /*03f4*/ 	.word	0x00001460


	//   ....[2]....
        /*03f8*/ 	.word	0x000049b0


	//   ....[3]....
        /*03fc*/ 	.word	0x000049e0


	//   ....[4]....
        /*0400*/ 	.word	0x00005c50


	//----- nvinfo : EIATTR_MAX_THREADS
	.align		4
.L_39:
        /*0404*/ 	.byte	0x04, 0x05
        /*0406*/ 	.short	(.L_41 - .L_40)
.L_40:
        /*0408*/ 	.word	0x00000180
        /*040c*/ 	.word	0x00000001
        /*0410*/ 	.word	0x00000001


	//----- nvinfo : EIATTR_CRS_STACK_SIZE
	.align		4
.L_41:
        /*0414*/ 	.byte	0x04, 0x1e
        /*0416*/ 	.short	(.L_43 - .L_42)
.L_42:
        /*0418*/ 	.word	0x00000000


	//----- nvinfo : EIATTR_CBANK_PARAM_SIZE
	.align		4
.L_43:
        /*041c*/ 	.byte	0x03, 0x19
        /*041e*/ 	.short	0x0470


	//----- nvinfo : EIATTR_PARAM_CBANK
	.align		4
        /*0420*/ 	.byte	0x04, 0x0a
        /*0422*/ 	.short	(.L_45 - .L_44)
	.align		4
.L_44:
        /*0424*/ 	.word	index@(.nv.constant0._ZN7cutlass13device_kernelINS_4gemm6kernel13GemmUniversalIN4cute5tupleIJiiiiEEENS1_10collective13CollectiveMmaINS1_34MainloopSm90TmaGmmaWarpSpecializedILi7ENS5_IJNS4_1CILi1EEENSA_ILi2EEESB_EEENS1_32KernelTmaWarpSpecializedPingpongEEENS5_IJNSA_ILi64EEESG_SG_EEEfNS5_IJlSB_lEEEfSI_NS4_8TiledMMAINS4_8MMA_AtomIJNS4_4SM904GMMA29MMA_64x64x8_F32TF32TF32_SS_TNILNSM_7ScaleInE1ELSO_1EEEEEENS4_6LayoutINS5_IJSB_SB_SB_EEENS5_IJNSA_ILi0EEEST_ST_EEEEENS5_IJNS4_10UnderscoreESW_SW_EEEEENS4_23SM90_TMA_LOAD_MULTICASTENS4_14ComposedLayoutINS4_7SwizzleILi3ELi4ELi3EEENS4_18smem_ptr_flag_bitsILi32EEENSR_INS5_IJNSA_ILi8EEENSA_ILi32EEEEEENS5_IJS16_SB_EEEEEEEvNS4_8identityENS4_13SM90_TMA_LOADES1A_vS1B_EENS_8epilogue10collective6detail29Sm90TmaWarpSpecializedAdapterINS1F_15DefaultEpilogueIfSI_SI_NS1E_6thread17LinearCombinationIfLi1EffLNS1J_9ScaleType4KindE0ELNS_15FloatRoundStyleE2EfEENS1_15EpilogueDefaultEEEEEvvEEEEvNT_6ParamsE)
        /*0428*/ 	.short	0x0210
        /*042a*/ 	.short	0x0470


	//----- nvinfo : EIATTR_SW_WAR
	.align		4
.L_45:
        /*042c*/ 	.byte	0x04, 0x36
        /*042e*/ 	.short	(.L_47 - .L_46)
.L_46:
        /*0430*/ 	.word	0x00000008
.L_47:


//--------------------- .nv.callgraph             --------------------------
	.section	.nv.callgraph,"",@"SHT_CUDA_CALLGRAPH"
	.align	4
	.sectionentsize	8
	.align		4
        /*0000*/ 	.word	0x00000000
	.align		4
        /*0004*/ 	.word	0xffffffff
	.align		4
        /*0008*/ 	.word	index@(_ZN7cutlass13device_kernelINS_4gemm6kernel13GemmUniversalIN4cute5tupleIJiiiiEEENS1_10collective13CollectiveMmaINS1_34MainloopSm90TmaGmmaWarpSpecializedILi7ENS5_IJNS4_1CILi1EEENSA_ILi2EEESB_EEENS1_32KernelTmaWarpSpecializedPingpongEEENS5_IJNSA_ILi64EEESG_SG_EEEfNS5_IJlSB_lEEEfSI_NS4_8TiledMMAINS4_8MMA_AtomIJNS4_4SM904GMMA29MMA_64x64x8_F32TF32TF32_SS_TNILNSM_7ScaleInE1ELSO_1EEEEEENS4_6LayoutINS5_IJSB_SB_SB_EEENS5_IJNSA_ILi0EEEST_ST_EEEEENS5_IJNS4_10UnderscoreESW_SW_EEEEENS4_23SM90_TMA_LOAD_MULTICASTENS4_14ComposedLayoutINS4_7SwizzleILi3ELi4ELi3EEENS4_18smem_ptr_flag_bitsILi32EEENSR_INS5_IJNSA_ILi8EEENSA_ILi32EEEEEENS5_IJS16_SB_EEEEEEEvNS4_8identityENS4_13SM90_TMA_LOADES1A_vS1B_EENS_8epilogue10collective6detail29Sm90TmaWarpSpecializedAdapterINS1F_15DefaultEpilogueIfSI_SI_NS1E_6thread17LinearCombinationIfLi1EffLNS1J_9ScaleType4KindE0ELNS_15FloatRoundStyleE2EfEENS1_15EpilogueDefaultEEEEEvvEEEEvNT_6ParamsE)
	.align		4
        /*000c*/ 	.word	index@(__assertfail)
	.align		4
        /*0010*/ 	.word	0x00000000
	.align		4
        /*0014*/ 	.word	0xfffffffe
	.align		4
        /*0018*/ 	.word	0x00000000
	.align		4
        /*001c*/ 	.word	0xfffffffd
	.align		4
        /*0020*/ 	.word	0x00000000
	.align		4
        /*0024*/ 	.word	0xfffffffc


//--------------------- .nv.constant4             --------------------------
	.section	.nv.constant4,"a",@progbits
	.align	8
	.align		8
.nv.constant4:
        /*0000*/ 	.dword	__assertfail
	.align		8
        /*0008*/ 	.dword	__unnamed_1
	.align		8
        /*0010*/ 	.dword	_ZN40_INTERNAL_3f4727eb_4_k_cu_a6f36b6e_293734cuda3std3__45__cpo5beginE
	.align		8
        /*0018*/ 	.dword	_ZN40_INTERNAL_3f4727eb_4_k_cu_a6f36b6e_293734cuda3std3__45__cpo3endE
	.align		8
        /*0020*/ 	.dword	_ZN40_INTERNAL_3f4727eb_4_k_cu_a6f36b6e_293734cuda3std3__45__cpo6cbeginE
	.align		8
        /*0028*/ 	.dword	_ZN40_INTERNAL_3f4727eb_4_k_cu_a6f36b6e_293734cuda3std3__45__cpo4cendE
	.align		8
        /*0030*/ 	.dword	_ZN40_INTERNAL_3f4727eb_4_k_cu_a6f36b6e_293734cuda3std3__442_GLOBAL__N__3f4727eb_4_k_cu_a6f36b6e_293736ignoreE
	.align		8
        /*0038*/ 	.dword	_ZN40_INTERNAL_3f4727eb_4_k_cu_a6f36b6e_293734cuda3std3__419piecewise_constructE
	.align		8
        /*0040*/ 	.dword	_ZN40_INTERNAL_3f4727eb_4_k_cu_a6f36b6e_293734cuda3std3__48in_placeE
	.align		8
        /*0048*/ 	.dword	_ZN40_INTERNAL_3f4727eb_4_k_cu_a6f36b6e_293734cuda3std6ranges3__45__cpo4swapE
	.align		8
        /*0050*/ 	.dword	_ZN40_INTERNAL_3f4727eb_4_k_cu_a6f36b6e_293734cuda3std6ranges3__45__cpo9iter_moveE
	.align		8
        /*0058*/ 	.dword	_ZN40_INTERNAL_3f4727eb_4_k_cu_a6f36b6e_293734cute7productE
	.align		8
        /*0060*/ 	.dword	_ZN40_INTERNAL_3f4727eb_4_k_cu_a6f36b6e_293734cute1_E
	.align		8
        /*0068*/ 	.dword	$str$22
	.align		8
        /*0070*/ 	.dword	$str$23


//--------------------- .text._ZN7cutlass13device_kernelINS_4gemm6kernel13GemmUniversalIN4cute5tupleIJiiiiEEENS1_10collective13CollectiveMmaINS1_34MainloopSm90TmaGmmaWarpSpecializedILi7ENS5_IJNS4_1CILi1EEENSA_ILi2EEESB_EEENS1_32KernelTmaWarpSpecializedPingpongEEENS5_IJNSA_ILi64EEESG_SG_EEEfNS5_IJlSB_lEEEfSI_NS4_8TiledMMAINS4_8MMA_AtomIJNS4_4SM904GMMA29MMA_64x64x8_F32TF32TF32_SS_TNILNSM_7ScaleInE1ELSO_1EEEEEENS4_6LayoutINS5_IJSB_SB_SB_EEENS5_IJNSA_ILi0EEEST_ST_EEEEENS5_IJNS4_10UnderscoreESW_SW_EEEEENS4_23SM90_TMA_LOAD_MULTICASTENS4_14ComposedLayoutINS4_7SwizzleILi3ELi4ELi3EEENS4_18smem_ptr_flag_bitsILi32EEENSR_INS5_IJNSA_ILi8EEENSA_ILi32EEEEEENS5_IJS16_SB_EEEEEEEvNS4_8identityENS4_13SM90_TMA_LOADES1A_vS1B_EENS_8epilogue10collective6detail29Sm90TmaWarpSpecializedAdapterINS1F_15DefaultEpilogueIfSI_SI_NS1E_6thread17LinearCombinationIfLi1EffLNS1J_9ScaleType4KindE0ELNS_15FloatRoundStyleE2EfEENS1_15EpilogueDefaultEEEEEvvEEEEvNT_6ParamsE --------------------------
	.section	.text._ZN7cutlass13device_kernelINS_4gemm6kernel13GemmUniversalIN4cute5tupleIJiiiiEEENS1_10collective13CollectiveMmaINS1_34MainloopSm90TmaGmmaWarpSpecializedILi7ENS5_IJNS4_1CILi1EEENSA_ILi2EEESB_EEENS1_32KernelTmaWarpSpecializedPingpongEEENS5_IJNSA_ILi64EEESG_SG_EEEfNS5_IJlSB_lEEEfSI_NS4_8TiledMMAINS4_8MMA_AtomIJNS4_4SM904GMMA29MMA_64x64x8_F32TF32TF32_SS_TNILNSM_7ScaleInE1ELSO_1EEEEEENS4_6LayoutINS5_IJSB_SB_SB_EEENS5_IJNSA_ILi0EEEST_ST_EEEEENS5_IJNS4_10UnderscoreESW_SW_EEEEENS4_23SM90_TMA_LOAD_MULTICASTENS4_14ComposedLayoutINS4_7SwizzleILi3ELi4ELi3EEENS4_18smem_ptr_flag_bitsILi32EEENSR_INS5_IJNSA_ILi8EEENSA_ILi32EEEEEENS5_IJS16_SB_EEEEEEEvNS4_8identityENS4_13SM90_TMA_LOADES1A_vS1B_EENS_8epilogue10collective6detail29Sm90TmaWarpSpecializedAdapterINS1F_15DefaultEpilogueIfSI_SI_NS1E_6thread17LinearCombinationIfLi1EffLNS1J_9ScaleType4KindE0ELNS_15FloatRoundStyleE2EfEENS1_15EpilogueDefaultEEEEEvvEEEEvNT_6ParamsE,"ax",@progbits
	.align	128
.text._ZN7cutlass13device_kernelINS_4gemm6kernel13GemmUniversalIN4cute5tupleIJiiiiEEENS1_10collective13CollectiveMmaINS1_34MainloopSm90TmaGmmaWarpSpecializedILi7ENS5_IJNS4_1CILi1EEENSA_ILi2EEESB_EEENS1_32KernelTmaWarpSpecializedPingpongEEENS5_IJNSA_ILi64EEESG_SG_EEEfNS5_IJlSB_lEEEfSI_NS4_8TiledMMAINS4_8MMA_AtomIJNS4_4SM904GMMA29MMA_64x64x8_F32TF32TF32_SS_TNILNSM_7ScaleInE1ELSO_1EEEEEENS4_6LayoutINS5_IJSB_SB_SB_EEENS5_IJNSA_ILi0EEEST_ST_EEEEENS5_IJNS4_10UnderscoreESW_SW_EEEEENS4_23SM90_TMA_LOAD_MULTICASTENS4_14ComposedLayoutINS4_7SwizzleILi3ELi4ELi3EEENS4_18smem_ptr_flag_bitsILi32EEENSR_INS5_IJNSA_ILi8EEENSA_ILi32EEEEEENS5_IJS16_SB_EEEEEEEvNS4_8identityENS4_13SM90_TMA_LOADES1A_vS1B_EENS_8epilogue10collective6detail29Sm90TmaWarpSpecializedAdapterINS1F_15DefaultEpilogueIfSI_SI_NS1E_6thread17LinearCombinationIfLi1EffLNS1J_9ScaleType4KindE0ELNS_15FloatRoundStyleE2EfEENS1_15EpilogueDefaultEEEEEvvEEEEvNT_6ParamsE:
        .type           _ZN7cutlass13device_kernelINS_4gemm6kernel13GemmUniversalIN4cute5tupleIJiiiiEEENS1_10collective13CollectiveMmaINS1_34MainloopSm90TmaGmmaWarpSpecializedILi7ENS5_IJNS4_1CILi1EEENSA_ILi2EEESB_EEENS1_32KernelTmaWarpSpecializedPingpongEEENS5_IJNSA_ILi64EEESG_SG_EEEfNS5_IJlSB_lEEEfSI_NS4_8TiledMMAINS4_8MMA_AtomIJNS4_4SM904GMMA29MMA_64x64x8_F32TF32TF32_SS_TNILNSM_7ScaleInE1ELSO_1EEEEEENS4_6LayoutINS5_IJSB_SB_SB_EEENS5_IJNSA_ILi0EEEST_ST_EEEEENS5_IJNS4_10UnderscoreESW_SW_EEEEENS4_23SM90_TMA_LOAD_MULTICASTENS4_14ComposedLayoutINS4_7SwizzleILi3ELi4ELi3EEENS4_18smem_ptr_flag_bitsILi32EEENSR_INS5_IJNSA_ILi8EEENSA_ILi32EEEEEENS5_IJS16_SB_EEEEEEEvNS4_8identityENS4_13SM90_TMA_LOADES1A_vS1B_EENS_8epilogue10collective6detail29Sm90TmaWarpSpecializedAdapterINS1F_15DefaultEpilogueIfSI_SI_NS1E_6thread17LinearCombinationIfLi1EffLNS1J_9ScaleType4KindE0ELNS_15FloatRoundStyleE2EfEENS1_15EpilogueDefaultEEEEEvvEEEEvNT_6ParamsE,@function
        .size           _ZN7cutlass13device_kernelINS_4gemm6kernel13GemmUniversalIN4cute5tupleIJiiiiEEENS1_10collective13CollectiveMmaINS1_34MainloopSm90TmaGmmaWarpSpecializedILi7ENS5_IJNS4_1CILi1EEENSA_ILi2EEESB_EEENS1_32KernelTmaWarpSpecializedPingpongEEENS5_IJNSA_ILi64EEESG_SG_EEEfNS5_IJlSB_lEEEfSI_NS4_8TiledMMAINS4_8MMA_AtomIJNS4_4SM904GMMA29MMA_64x64x8_F32TF32TF32_SS_TNILNSM_7ScaleInE1ELSO_1EEEEEENS4_6LayoutINS5_IJSB_SB_SB_EEENS5_IJNSA_ILi0EEEST_ST_EEEEENS5_IJNS4_10UnderscoreESW_SW_EEEEENS4_23SM90_TMA_LOAD_MULTICASTENS4_14ComposedLayoutINS4_7SwizzleILi3ELi4ELi3EEENS4_18smem_ptr_flag_bitsILi32EEENSR_INS5_IJNSA_ILi8EEENSA_ILi32EEEEEENS5_IJS16_SB_EEEEEEEvNS4_8identityENS4_13SM90_TMA_LOADES1A_vS1B_EENS_8epilogue10collective6detail29Sm90TmaWarpSpecializedAdapterINS1F_15DefaultEpilogueIfSI_SI_NS1E_6thread17LinearCombinationIfLi1EffLNS1J_9ScaleType4KindE0ELNS_15FloatRoundStyleE2EfEENS1_15EpilogueDefaultEEEEEvvEEEEvNT_6ParamsE,(.L_x_145 - _ZN7cutlass13device_kernelINS_4gemm6kernel13GemmUniversalIN4cute5tupleIJiiiiEEENS1_10collective13CollectiveMmaINS1_34MainloopSm90TmaGmmaWarpSpecializedILi7ENS5_IJNS4_1CILi1EEENSA_ILi2EEESB_EEENS1_32KernelTmaWarpSpecializedPingpongEEENS5_IJNSA_ILi64EEESG_SG_EEEfNS5_IJlSB_lEEEfSI_NS4_8TiledMMAINS4_8MMA_AtomIJNS4_4SM904GMMA29MMA_64x64x8_F32TF32TF32_SS_TNILNSM_7ScaleInE1ELSO_1EEEEEENS4_6LayoutINS5_IJSB_SB_SB_EEENS5_IJNSA_ILi0EEEST_ST_EEEEENS5_IJNS4_10UnderscoreESW_SW_EEEEENS4_23SM90_TMA_LOAD_MULTICASTENS4_14ComposedLayoutINS4_7SwizzleILi3ELi4ELi3EEENS4_18smem_ptr_flag_bitsILi32EEENSR_INS5_IJNSA_ILi8EEENSA_ILi32EEEEEENS5_IJS16_SB_EEEEEEEvNS4_8identityENS4_13SM90_TMA_LOADES1A_vS1B_EENS_8epilogue10collective6detail29Sm90TmaWarpSpecializedAdapterINS1F_15DefaultEpilogueIfSI_SI_NS1E_6thread17LinearCombinationIfLi1EffLNS1J_9ScaleType4KindE0ELNS_15FloatRoundStyleE2EfEENS1_15EpilogueDefaultEEEEEvvEEEEvNT_6ParamsE)
        .other          _ZN7cutlass13device_kernelINS_4gemm6kernel13GemmUniversalIN4cute5tupleIJiiiiEEENS1_10collective13CollectiveMmaINS1_34MainloopSm90TmaGmmaWarpSpecializedILi7ENS5_IJNS4_1CILi1EEENSA_ILi2EEESB_EEENS1_32KernelTmaWarpSpecializedPingpongEEENS5_IJNSA_ILi64EEESG_SG_EEEfNS5_IJlSB_lEEEfSI_NS4_8TiledMMAINS4_8MMA_AtomIJNS4_4SM904GMMA29MMA_64x64x8_F32TF32TF32_SS_TNILNSM_7ScaleInE1ELSO_1EEEEEENS4_6LayoutINS5_IJSB_SB_SB_EEENS5_IJNSA_ILi0EEEST_ST_EEEEENS5_IJNS4_10UnderscoreESW_SW_EEEEENS4_23SM90_TMA_LOAD_MULTICASTENS4_14ComposedLayoutINS4_7SwizzleILi3ELi4ELi3EEENS4_18smem_ptr_flag_bitsILi32EEENSR_INS5_IJNSA_ILi8EEENSA_ILi32EEEEEENS5_IJS16_SB_EEEEEEEvNS4_8identityENS4_13SM90_TMA_LOADES1A_vS1B_EENS_8epilogue10collective6detail29Sm90TmaWarpSpecializedAdapterINS1F_15DefaultEpilogueIfSI_SI_NS1E_6thread17LinearCombinationIfLi1EffLNS1J_9ScaleType4KindE0ELNS_15FloatRoundStyleE2EfEENS1_15EpilogueDefaultEEEEEvvEEEEvNT_6ParamsE,@"STO_CUDA_ENTRY STV_DEFAULT"
_ZN7cutlass13device_kernelINS_4gemm6kernel13GemmUniversalIN4cute5tupleIJiiiiEEENS1_10collective13CollectiveMmaINS1_34MainloopSm90TmaGmmaWarpSpecializedILi7ENS5_IJNS4_1CILi1EEENSA_ILi2EEESB_EEENS1_32KernelTmaWarpSpecializedPingpongEEENS5_IJNSA_ILi64EEESG_SG_EEEfNS5_IJlSB_lEEEfSI_NS4_8TiledMMAINS4_8MMA_AtomIJNS4_4SM904GMMA29MMA_64x64x8_F32TF32TF32_SS_TNILNSM_7ScaleInE1ELSO_1EEEEEENS4_6LayoutINS5_IJSB_SB_SB_EEENS5_IJNSA_ILi0EEEST_ST_EEEEENS5_IJNS4_10UnderscoreESW_SW_EEEEENS4_23SM90_TMA_LOAD_MULTICASTENS4_14ComposedLayoutINS4_7SwizzleILi3ELi4ELi3EEENS4_18smem_ptr_flag_bitsILi32EEENSR_INS5_IJNSA_ILi8EEENSA_ILi32EEEEEENS5_IJS16_SB_EEEEEEEvNS4_8identityENS4_13SM90_TMA_LOADES1A_vS1B_EENS_8epilogue10collective6detail29Sm90TmaWarpSpecializedAdapterINS1F_15DefaultEpilogueIfSI_SI_NS1E_6thread17LinearCombinationIfLi1EffLNS1J_9ScaleType4KindE0ELNS_15FloatRoundStyleE2EfEENS1_15EpilogueDefaultEEEEEvvEEEEvNT_6ParamsE:
[----:B------:R-:W0:Y:S02]  /*0000*/  LDC R1, c[0x0][0x28] ;  /* 0x00000a00ff017b82 */ /* 0x000e240000000800 */
[----:B0-----:R-:W-:Y:S01]  /*0010*/  VIADD R1, R1, 0xfffffff8 ;  /* 0xfffffff801017836 */ /* 0x001fe20000000000 */
[----:B------:R-:W0:Y:S01]  /*0020*/  S2R R4, SR_TID.X ;  /* 0x0000000000047919 */ /* 0x000e220000002100 */
[----:B------:R-:W-:Y:S01]  /*0030*/  ELECT P0, URZ, PT ;  /* 0x00000000003f782f */ /* 0x000fe20003800000 */
[----:B------:R-:W-:Y:S01]  /*0040*/  BSSY B0, `(.L_x_0) ;  /* 0x000000f000007945 */ /* 0x000fe20003800000 */
[--C-:B0-----:R-:W-:Y:S02]  /*0050*/  SHF.R.U32.HI R0, RZ, 0x5, R4.reuse ;  /* 0x00000005ff007819 */ /* 0x101fe40000011604 */
[----:B------:R-:W-:-:S03]  /*0060*/  SHF.R.U32.HI R7, RZ, 0x7, R4 ;  /* 0x00000007ff077819 */ /* 0x000fc60000011604 */
[----:B------:R-:W0:Y:S04]  /*0070*/  SHFL.IDX PT, R2, R0, RZ, 0x1f ;  /* 0x00001fff00027589 */ /* 0x000e2800000e0000 */
[----:B------:R1:W2:Y:S01]  /*0080*/  SHFL.IDX PT, R8, R7, RZ, 0x1f ;  /* 0x00001fff07087589 */ /* 0x0002a200000e0000 */
[----:B0-----:R-:W-:-:S13]  /*0090*/  ISETP.NE.OR P0, PT, R2, RZ, !P0 ;  /* 0x000000ff0200720c */ /* 0x001fda0004705670 */
[----:B-12---:R-:W-:Y:S05]  /*00a0*/  @P0 BRA `(.L_x_1) ;  /* 0x0000000000200947 */ /* 0x006fea0003800000 */
[----:B------:R-:W-:Y:S02]  /*00b0*/  ULDC.64 UR4, c[0x0][0x198] ;  /* 0x0000660000047ab9 */ /* 0x000fe40000000a00 */
[----:B------:R-:W-:Y:S02]  /*00c0*/  UIADD3 UR6, UP0, UR4, 0xf0, URZ ;  /* 0x000000f004067890 */ /* 0x000fe4000ff1e03f */
[----:B------:R-:W-:Y:S02]  /*00d0*/  UIADD3 UR4, UP1, UR4, 0x1f0, URZ ;  /* 0x000001f004047890 */ /* 0x000fe4000ff3e03f */
[----:B------:R-:W-:Y:S02]  /*00e0*/  UIADD3.X UR7, URZ, UR5, URZ, UP0, !UPT ;  /* 0x000000053f077290 */ /* 0x000fe400087fe43f */
[----:B------:R-:W-:-:S07]  /*00f0*/  UIADD3.X UR5, URZ, UR5, URZ, UP1, !UPT ;  /* 0x000000053f057290 */ /* 0x000fce0008ffe43f */
[----:B------:R0:W-:Y:S02]  /*0100*/  UTMACCTL.PF [UR6] ;  /* 0x00000000060079b9 */ /* 0x0001e40008040000 */
[----:B------:R0:W-:Y:S02]  /*0110*/  UTMACCTL.PF [UR4] ;  /* 0x00000000040079b9 */ /* 0x0001e40008040000 */
[----:B0-----:R-:W-:Y:S01]  /*0120*/  NOP ;  /* 0x0000000000007918 */ /* 0x001fe20000000000 */
.L_x_1:
[----:B------:R-:W-:Y:S05]  /*0130*/  BSYNC B0 ;  /* 0x0000000000007941 */ /* 0x000fea0003800000 */
.L_x_0:
[----:B------:R-:W0:Y:S01]  /*0140*/  SHFL.IDX PT, R9, R0, RZ, 0x1f ;  /* 0x00001fff00097589 */ /* 0x000e2200000e0000 */
[----:B------:R-:W-:Y:S02]  /*0150*/  SHF.R.S32.HI R3, RZ, 0x1f, R4 ;  /* 0x0000001fff037819 */ /* 0x000fe40000011404 */
[----:B0-----:R-:W-:-:S13]  /*0160*/  ISETP.NE.AND P0, PT, R9, RZ, PT ;  /* 0x000000ff0900720c */ /* 0x001fda0003f05270 */
[----:B------:R-:W-:Y:S05]  /*0170*/  @P0 BRA `(.L_x_2) ;  /* 0x0000000000700947 */ /* 0x000fea0003800000 */
[----:B------:R-:W0:Y:S01]  /*0180*/  S2UR UR8, SR_CgaCtaId ;  /* 0x00000000000879c3 */ /* 0x000e220000008800 */
[----:B------:R-:W-:Y:S01]  /*0190*/  UMOV UR4, 0x400 ;  /* 0x0000040000047882 */ /* 0x000fe20000000000 */
[----:B------:R-:W-:Y:S01]  /*01a0*/  UMOV UR5, 0x1 ;  /* 0x0000000100057882 */ /* 0x000fe20000000000 */
[----:B------:R-:W-:Y:S01]  /*01b0*/  UMOV UR6, 0x2 ;  /* 0x0000000200067882 */ /* 0x000fe20000000000 */
[----:B------:R-:W-:Y:S01]  /*01c0*/  ELECT P0, URZ, PT ;  /* 0x00000000003f782f */ /* 0x000fe20003800000 */
[----:B------:R-:W-:-:S04]  /*01d0*/  UIADD3 UR6, -UR6, 0x100000, URZ ;  /* 0x0010000006067890 */ /* 0x000fc8000fffe13f */
[----:B------:R-:W-:Y:S02]  /*01e0*/  USHF.L.U32 UR7, UR6, 0xb, URZ ;  /* 0x0000000b06077899 */ /* 0x000fe4000800063f */
[----:B------:R-:W-:Y:S02]  /*01f0*/  USHF.L.U32 UR6, UR6, 0x1, URZ ;  /* 0x0000000106067899 */ /* 0x000fe4000800063f */
[----:B0-----:R-:W-:Y:S02]  /*0200*/  ULEA UR8, UR8, UR4, 0x18 ;  /* 0x0000000408087291 */ /* 0x001fe4000f8ec03f */
[----:B------:R-:W-:-:S04]  /*0210*/  UIADD3 UR4, -UR5, 0x100000, URZ ;  /* 0x0010000005047890 */ /* 0x000fc8000fffe13f */
[----:B------:R-:W-:Y:S02]  /*0220*/  USHF.L.U32 UR5, UR4, 0xb, URZ ;  /* 0x0000000b04057899 */ /* 0x000fe4000800063f */
[----:B------:R-:W-:Y:S01]  /*0230*/  USHF.L.U32 UR4, UR4, 0x1, URZ ;  /* 0x0000000104047899 */ /* 0x000fe2000800063f */
[----:B------:R-:W0:Y:S11]  /*0240*/  FENCE.VIEW.ASYNC.S ;  /* 0x00000000000073c6 */ /* 0x000e360000000000 */
[----:B0-----:R0:W1:Y:S01]  /*0250*/  SYNCS.EXCH.64 URZ, [UR8], UR4 ;  /* 0x00000004083f75b2 */ /* 0x0010620008000100 */
[----:B------:R0:W2:Y:S01]  /*0260*/  SYNCS.EXCH.64 URZ, [UR8+0x38], UR6 ;  /* 0x00003806083f75b2 */ /* 0x0000a20008000100 */
[----:B------:R0:W3:Y:S01]  /*0270*/  SYNCS.EXCH.64 URZ, [UR8+0x8], UR4 ;  /* 0x00000804083f75b2 */ /* 0x0000e20008000100 */
[----:B------:R0:W4:Y:S01]  /*0280*/  SYNCS.EXCH.64 URZ, [UR8+0x40], UR6 ;  /* 0x00004006083f75b2 */ /* 0x0001220008000100 */
[----:B------:R0:W0:Y:S01]  /*0290*/  SYNCS.EXCH.64 URZ, [UR8+0x10], UR4 ;  /* 0x00001004083f75b2 */ /* 0x0000220008000100 */
        /* <DEDUP_REMOVED lines=9> */
[----:B------:R-:W-:Y:S01]  /*0330*/  NOP ;  /* 0x0000000000007918 */ /* 0x000fe20000000000 */
.L_x_2:
[----:B------:R-:W5:Y:S01]  /*0340*/  SHFL.IDX PT, R12, R0, RZ, 0x1f ;  /* 0x00001fff000c7589 */ /* 0x000f6200000e0000 */
[----:B------:R-:W-:Y:S01]  /*0350*/  LEA.HI R3, R3, R4, RZ, 0x7 ;  /* 0x0000000403037211 */ /* 0x000fe200078f38ff */
[----:B------:R-:W1:Y:S01]  /*0360*/  S2UR UR12, SR_CTAID.X ;  /* 0x00000000000c79c3 */ /* 0x000e620000002500 */
[----:B------:R-:W-:Y:S01]  /*0370*/  ELECT P0, URZ, PT ;  /* 0x00000000003f782f */ /* 0x000fe20003800000 */
[----:B------:R2:W3:Y:S01]  /*0380*/  SHFL.IDX PT, R11, R0, RZ, 0x1f ;  /* 0x00001fff000b7589 */ /* 0x0004e200000e0000 */
[----:B------:R-:W-:Y:S02]  /*0390*/  LOP3.LUT R3, R3, 0xffffff80, RZ, 0xc0, !PT ;  /* 0xffffff8003037812 */ /* 0x000fe400078ec0ff */
[----:B------:R-:W-:Y:S01]  /*03a0*/  ELECT P1, URZ, PT ;  /* 0x00000000003f782f */ /* 0x000fe20003820000 */
[----:B------:R-:W-:Y:S01]  /*03b0*/  NOP ;  /* 0x0000000000007918 */ /* 0x000fe20000000000 */
[----:B------:R-:W4:Y:S01]  /*03c0*/  S2R R6, SR_CTAID.Y ;  /* 0x0000000000067919 */ /* 0x000f220000002600 */
[----:B0-----:R-:W-:Y:S01]  /*03d0*/  ULDC UR4, c[0x0][0x150] ;  /* 0x0000540000047ab9 */ /* 0x001fe20000000800 */
[----:B------:R-:W-:Y:S01]  /*03e0*/  IMAD.IADD R5, R4, 0x1, -R3 ;  /* 0x0000000104057824 */ /* 0x000fe200078e0a03 */
[----:B------:R-:W0:Y:S01]  /*03f0*/  LDC R25, c[0x0][0x148] ;  /* 0x00005200ff197b82 */ /* 0x000e220000000800 */
[----:B--2---:R-:W-:Y:S01]  /*0400*/  SHF.R.S32.HI R0, RZ, 0x1f, R9 ;  /* 0x0000001fff007819 */ /* 0x004fe20000011409 */
[----:B------:R-:W2:Y:S01]  /*0410*/  SHFL.IDX PT, R15, R7, RZ, 0x1f ;  /* 0x00001fff070f7589 */ /* 0x000ea200000e0000 */
[----:B------:R-:W-:Y:S01]  /*0420*/  UMOV UR11, 0x80 ;  /* 0x00000080000b7882 */ /* 0x000fe20000000000 */
[----:B------:R-:W-:Y:S01]  /*0430*/  SHF.R.S32.HI R20, RZ, 0x1f, R5 ;  /* 0x0000001fff147819 */ /* 0x000fe20000011405 */
[----:B------:R-:W-:Y:S01]  /*0440*/  NOP ;  /* 0x0000000000007918 */ /* 0x000fe20000000000 */
[----:B------:R-:W-:Y:S01]  /*0450*/  LEA.HI R0, R0, R9, RZ, 0x2 ;  /* 0x0000000900007211 */ /* 0x000fe200078f10ff */
[----:B------:R-:W-:Y:S01]  /*0460*/  VIADD R35, R8, 0xffffffff ;  /* 0xffffffff08237836 */ /* 0x000fe20000000000 */
[----:B------:R-:W-:Y:S01]  /*0470*/  LEA.HI R3, R20, R5, RZ, 0x3 ;  /* 0x0000000514037211 */ /* 0x000fe200078f18ff */
[----:B------:R-:W2:Y:S01]  /*0480*/  LDC R13, c[0x0][0x140] ;  /* 0x00005000ff0d7b82 */ /* 0x000ea20000000800 */
[----:B------:R-:W-:-:S02]  /*0490*/  LOP3.LUT R0, R0, 0x3ffffffc, RZ, 0xc0, !PT ;  /* 0x3ffffffc00007812 */ /* 0x000fc400078ec0ff */
[--C-:B------:R-:W-:Y:S02]  /*04a0*/  SHF.R.S32.HI R10, RZ, 0x3, R3.reuse ;  /* 0x00000003ff0a7819 */ /* 0x100fe40000011403 */
[----:B------:R-:W-:Y:S01]  /*04b0*/  SHF.R.S32.HI R3, RZ, 0x1f, R3 ;  /* 0x0000001fff037819 */ /* 0x000fe20000011403 */
[----:B------:R-:W-:Y:S01]  /*04c0*/  IMAD.IADD R0, R9, 0x1, -R0 ;  /* 0x0000000109007824 */ /* 0x000fe200078e0a00 */
[----:B-----5:R-:W-:Y:S02]  /*04d0*/  ISETP.NE.OR P0, PT, R12, RZ, !P0 ;  /* 0x000000ff0c00720c */ /* 0x020fe40004705670 */
[----:B------:R-:W-:Y:S01]  /*04e0*/  LEA.HI R3, R3, R10, RZ, 0x2 ;  /* 0x0000000a03037211 */ /* 0x000fe200078f10ff */
[----:B------:R-:W5:Y:S01]  /*04f0*/  LDC R12, c[0x0][0x144] ;  /* 0x00005100ff0c7b82 */ /* 0x000f620000000800 */
[----:B---3--:R-:W-:Y:S02]  /*0500*/  ISETP.NE.OR P1, PT, R11, RZ, !P1 ;  /* 0x000000ff0b00720c */ /* 0x008fe40004f25670 */
[----:B------:R-:W-:-:S02]  /*0510*/  LOP3.LUT R11, R3, 0xfffffffc, RZ, 0xc0, !PT ;  /* 0xfffffffc030b7812 */ /* 0x000fc400078ec0ff */
[----:B------:R-:W-:Y:S02]  /*0520*/  SHF.R.S32.HI R3, RZ, 0x1f, R2 ;  /* 0x0000001fff037819 */ /* 0x000fe40000011402 */
[----:B------:R-:W-:Y:S01]  /*0530*/  ISETP.GE.U32.AND P5, PT, R35, 0x2, PT ;  /* 0x000000022300780c */ /* 0x000fe20003fa6070 */
[----:B------:R-:W-:Y:S01]  /*0540*/  IMAD.IADD R11, R10, 0x1, -R11 ;  /* 0x000000010a0b7824 */ /* 0x000fe200078e0a0b */
[----:B-1----:R-:W-:Y:S01]  /*0550*/  I2FP.F32.U32 R10, UR12 ;  /* 0x0000000c000a7c45 */ /* 0x002fe20008201000 */
[----:B------:R-:W-:Y:S01]  /*0560*/  VOTEU.ALL UP0, P0 ;  /* 0x00000000003f7886 */ /* 0x000fe20000000000 */
[----:B----4-:R-:W-:Y:S01]  /*0570*/  I2FP.F32.U32 R9, R6 ;  /* 0x0000000600097245 */ /* 0x010fe20000201000 */
[----:B------:R-:W-:Y:S01]  /*0580*/  IMAD R0, R0, 0x4, R11 ;  /* 0x0000000400007824 */ /* 0x000fe200078e020b */
[----:B------:R-:W-:Y:S01]  /*0590*/  LEA.HI R3, R3, R2, RZ, 0x2 ;  /* 0x0000000203037211 */ /* 0x000fe200078f10ff */
[----:B------:R-:W-:Y:S01]  /*05a0*/  VOTEU.ALL UP1, P1 ;  /* 0x00000000003f7886 */ /* 0x000fe20000820000 */
[----:B------:R-:W-:Y:S01]  /*05b0*/  FMUL R10, R10, UR4 ;  /* 0x000000040a0a7c20 */ /* 0x000fe20008400000 */
[----:B------:R-:W1:Y:S01]  /*05c0*/  @!UP0 S2UR UR7, SR_CgaCtaId ;  /* 0x00000000000789c3 */ /* 0x000e620000008800 */
[----:B------:R-:W-:Y:S01]  /*05d0*/  ULDC UR4, c[0x0][0x154] ;  /* 0x0000550000047ab9 */ /* 0x000fe20000000800 */
[----:B------:R-:W-:Y:S01]  /*05e0*/  LOP3.LUT R3, R3, 0xfffffffc, RZ, 0xc0, !PT ;  /* 0xfffffffc03037812 */ /* 0x000fe200078ec0ff */
[----:B------:R-:W-:Y:S01]  /*05f0*/  FMUL R9, R9, UR4 ;  /* 0x0000000409097c20 */ /* 0x000fe20008400000 */
[----:B------:R-:W-:Y:S01]  /*0600*/  UMOV UR4, 0x20 ;  /* 0x0000002000047882 */ /* 0x000fe20000000000 */
[----:B------:R-:W3:Y:S01]  /*0610*/  F2I.U32.TRUNC.NTZ R10, R10 ;  /* 0x0000000a000a7305 */ /* 0x000ee2000020f000 */
[----:B------:R-:W-:Y:S01]  /*0620*/  @!UP0 UMOV UR6, 0x400 ;  /* 0x0000040000068882 */ /* 0x000fe20000000000 */
[----:B------:R-:W-:Y:S01]  /*0630*/  IMAD.IADD R14, R2, 0x1, -R3 ;  /* 0x00000001020e7824 */ /* 0x000fe200078e0a03 */
[----:B------:R-:W4:Y:S01]  /*0640*/  @!UP1 S2UR UR10, SR_CgaCtaId ;  /* 0x00000000000a99c3 */ /* 0x000f220000008800 */
[----:B------:R-:W-:Y:S01]  /*0650*/  IMAD.SHL.U32 R3, R0, 0x4, RZ ;  /* 0x0000000400037824 */ /* 0x000fe200078e00ff */
[----:B------:R-:W-:-:S04]  /*0660*/  @!UP0 UIADD3 UR4, -UR4, 0x100000, URZ ;  /* 0x0010000004048890 */ /* 0x000fc8000fffe13f */
[----:B------:R-:W-:Y:S02]  /*0670*/  @!UP0 USHF.L.U32 UR5, UR4, 0xb, URZ ;  /* 0x0000000b04058899 */ /* 0x000fe4000800063f */
[----:B------:R-:W-:Y:S01]  /*0680*/  @!UP0 USHF.L.U32 UR4, UR4, 0x1, URZ ;  /* 0x0000000104048899 */ /* 0x000fe2000800063f */
[----:B--2---:R-:W-:Y:S01]  /*0690*/  ISETP.EQ.U32.AND P3, PT, R13, 0x1, PT ;  /* 0x000000010d00780c */ /* 0x004fe20003f62070 */
[----:B------:R-:W-:Y:S01]  /*06a0*/  @!UP1 UMOV UR9, 0x400 ;  /* 0x0000040000099882 */ /* 0x000fe20000000000 */
[----:B------:R-:W2:Y:S01]  /*06b0*/  F2I.U32.TRUNC.NTZ R9, R9 ;  /* 0x0000000900097305 */ /* 0x000ea2000020f000 */
[----:B------:R-:W-:Y:S01]  /*06c0*/  LOP3.LUT R56, R0, 0xc, R3, 0x78, !PT ;  /* 0x0000000c00387812 */ /* 0x000fe200078e7803 */
[----:B------:R-:W-:Y:S01]  /*06d0*/  VOTEU.ALL UP2, P1 ;  /* 0x00000000003f7886 */ /* 0x000fe20000840000 */
[----:B------:R-:W-:Y:S01]  /*06e0*/  VOTEU.ALL UP3, P1 ;  /* 0x00000000003f7886 */ /* 0x000fe20000860000 */
[----:B------:R-:W-:Y:S01]  /*06f0*/  VOTEU.ALL UP4, P1 ;  /* 0x00000000003f7886 */ /* 0x000fe20000880000 */
[----:B------:R-:W-:Y:S01]  /*0700*/  VOTEU.ALL UP5, P1 ;  /* 0x00000000003f7886 */ /* 0x000fe200008a0000 */
[----:B------:R-:W-:Y:S01]  /*0710*/  ISETP.NE.AND P1, PT, R14, 0x3, PT ;  /* 0x000000030e00780c */ /* 0x000fe20003f25270 */
[----:B---3--:R-:W-:Y:S01]  /*0720*/  IMAD.MOV R21, RZ, RZ, -R10 ;  /* 0x000000ffff157224 */ /* 0x008fe200078e0a0a */
[----:B------:R-:W-:-:S02]  /*0730*/  R2UR UR43, R15 ;  /* 0x000000000f2b72ca */ /* 0x000fc400000e0000 */
[----:B------:R-:W-:Y:S01]  /*0740*/  ISETP.EQ.OR P1, PT, R14, RZ, !P1 ;  /* 0x000000ff0e00720c */ /* 0x000fe20004f22670 */
[----:B-1----:R-:W-:Y:S01]  /*0750*/  @!UP0 ULEA UR8, UR7, UR6, 0x18 ;  /* 0x0000000607088291 */ /* 0x002fe2000f8ec03f */
[----:B-----5:R-:W-:Y:S01]  /*0760*/  IMAD R21, R12, R21, UR12 ;  /* 0x0000000c0c157e24 */ /* 0x020fe2000f8e0215 */
[----:B------:R-:W-:-:S04]  /*0770*/  @!UP1 UIADD3 UR6, -UR11, 0x100000, URZ ;  /* 0x001000000b069890 */ /* 0x000fc8000fffe13f */
[----:B------:R-:W-:Y:S02]  /*0780*/  @!UP1 USHF.L.U32 UR7, UR6, 0xb, URZ ;  /* 0x0000000b06079899 */ /* 0x000fe4000800063f */
[----:B------:R-:W-:Y:S01]  /*0790*/  @!UP1 USHF.L.U32 UR6, UR6, 0x1, URZ ;  /* 0x0000000106069899 */ /* 0x000fe2000800063f */
[C---:B------:R-:W-:Y:S01]  /*07a0*/  ISETP.EQ.AND P1, PT, R8.reuse, RZ, P1 ;  /* 0x000000ff0800720c */ /* 0x040fe20000f22270 */
[----:B--2---:R-:W-:Y:S01]  /*07b0*/  IMAD.MOV R24, RZ, RZ, -R9 ;  /* 0x000000ffff187224 */ /* 0x004fe200078e0a09 */
[----:B------:R-:W-:Y:S01]  /*07c0*/  VOTEU.ALL UP0, P0 ;  /* 0x00000000003f7886 */ /* 0x000fe20000000000 */
[----:B------:R-:W-:Y:S01]  /*07d0*/  ISETP.NE.AND P2, PT, R8, RZ, PT ;  /* 0x000000ff0800720c */ /* 0x000fe20003f45270 */
[----:B----4-:R-:W-:Y:S01]  /*07e0*/  @!UP1 ULEA UR9, UR10, UR9, 0x18 ;  /* 0x000000090a099291 */ /* 0x010fe2000f8ec03f */
[----:B0-----:R-:W-:Y:S01]  /*07f0*/  IMAD R3, R25, R24, R6 ;  /* 0x0000001819037224 */ /* 0x001fe200078e0206 */
[----:B------:R-:W-:Y:S01]  /*0800*/  VOTEU.ALL UP1, P0 ;  /* 0x00000000003f7886 */ /* 0x000fe20000020000 */
[----:B------:R-:W-:Y:S01]  /*0810*/  LOP3.LUT P0, RZ, R5, 0x7, RZ, 0xc0, !PT ;  /* 0x0000000705ff7812 */ /* 0x000fe2000780c0ff */
[----:B------:R-:W0:Y:S02]  /*0820*/  FENCE.VIEW.ASYNC.S ;  /* 0x00000000000073c6 */ /* 0x000e240000000000 */
[----:B0-----:R0:W1:Y:S01]  /*0830*/  @!UP0 SYNCS.EXCH.64 URZ, [UR8+0xa0], UR4 ;  /* 0x0000a004083f85b2 */ /* 0x0010620008000100 */
[----:B------:R-:W-:-:S02]  /*0840*/  SEL R23, RZ, 0x1, !P1 ;  /* 0x00000001ff177807 */ /* 0x000fc40004800000 */
[----:B------:R-:W-:Y:S02]  /*0850*/  ISETP.NE.AND P4, PT, R3, R56, PT ;  /* 0x000000380300720c */ /* 0x000fe40003f85270 */
[----:B------:R-:W-:Y:S02]  /*0860*/  ISETP.LT.U32.AND P0, PT, R56, 0x2, !P0 ;  /* 0x000000023800780c */ /* 0x000fe40004701070 */
[----:B------:R-:W-:Y:S02]  /*0870*/  ISETP.EQ.OR P4, PT, R21, RZ, !P4 ;  /* 0x000000ff1500720c */ /* 0x000fe40006782670 */
[----:B------:R-:W-:Y:S02]  /*0880*/  SEL R23, R23, 0x2, P5 ;  /* 0x0000000217177807 */ /* 0x000fe40002800000 */
[----:B------:R-:W-:-:S04]  /*0890*/  PLOP3.LUT P0, PT, P0, P4, PT, 0x80, 0x0 ;  /* 0x000000000000781c */ /* 0x000fc80000709070 */
[----:B------:R-:W-:Y:S01]  /*08a0*/  P2R R71, PR, RZ, 0x1 ;  /* 0x00000001ff477803 */ /* 0x000fe20000000000 */
[----:B------:R0:W2:Y:S01]  /*08b0*/  @!UP1 SYNCS.EXCH.64 URZ, [UR8+0xa8], UR4 ;  /* 0x0000a804083f95b2 */ /* 0x0000a20008000100 */
[----:B------:R-:W-:Y:S01]  /*08c0*/  NOP ;  /* 0x0000000000007918 */ /* 0x000fe20000000000 */
[----:B------:R0:W3:Y:S01]  /*08d0*/  @!UP2 SYNCS.EXCH.64 URZ, [UR9+0x80], UR6 ;  /* 0x00008006093fa5b2 */ /* 0x0000e20008000100 */
[----:B------:R0:W4:Y:S01]  /*08e0*/  @!UP3 SYNCS.EXCH.64 URZ, [UR9+0x88], UR6 ;  /* 0x00008806093fb5b2 */ /* 0x0001220008000100 */
[----:B------:R0:W0:Y:S01]  /*08f0*/  @!UP4 SYNCS.EXCH.64 URZ, [UR9+0x90], UR6 ;  /* 0x00009006093fc5b2 */ /* 0x0000220008000100 */
[----:B------:R0:W0:Y:S01]  /*0900*/  @!UP5 SYNCS.EXCH.64 URZ, [UR9+0x98], UR6 ;  /* 0x00009806093fd5b2 */ /* 0x0000220008000100 */
[----:B------:R-:W-:Y:S01]  /*0910*/  NOP ;  /* 0x0000000000007918 */ /* 0x000fe20000000000 */
[----:B------:R-:W-:Y:S05]  /*0920*/  @!P3 BRA `(.L_x_3) ;  /* 0x000000000008b947 */ /* 0x000fea0003800000 */
[----:B01234-:R-:W-:Y:S01]  /*0930*/  UCGABAR_ARV ;  /* 0x00000000000079c7 */ /* 0x01ffe20008000000 */
[----:B------:R-:W-:Y:S05]  /*0940*/  BRA `(.L_x_4) ;  /* 0x0000000000047947 */ /* 0x000fea0003800000 */
.L_x_3:
[----:B01234-:R-:W-:Y:S01]  /*0950*/  NOP ;  /* 0x0000000000007918 */ /* 0x01ffe20000000000 */
.L_x_4:
[----:B------:R-:W-:Y:S01]  /*0960*/  ULDC.64 UR4, c[0x0][0x598] ;  /* 0x0001660000047ab9 */ /* 0x000fe20000000a00 */
[----:B------:R-:W-:Y:S01]  /*0970*/  ULDC.64 UR36, c[0x0][0x208] ;  /* 0x0000820000247ab9 */ /* 0x000fe20000000a00 */
[----:B------:R-:W-:-:S04]  /*0980*/  ISETP.NE.U32.AND P0, PT, RZ, UR4, PT ;  /* 0x00000004ff007c0c */ /* 0x000fc8000bf05070 */
[----:B------:R-:W-:-:S13]  /*0990*/  ISETP.NE.AND.EX P0, PT, RZ, UR5, PT, P0 ;  /* 0x00000005ff007c0c */ /* 0x000fda000bf05300 */
[----:B------:R-:W-:Y:S05]  /*09a0*/  @!P0 BRA `(.L_x_5) ;  /* 0x00000000001c8947 */ /* 0x000fea0003800000 */
[----:B------:R-:W0:Y:S02]  /*09b0*/  LDC.64 R2, c[0x0][0x598] ;  /* 0x00016600ff027b82 */ /* 0x000e240000000a00 */
[----:B0-----:R-:W2:Y:S02]  /*09c0*/  LDG.E.64 R2, desc[UR36][R2.64] ;  /* 0x0000002402027981 */ /* 0x001ea4000c1e1b00 */
[----:B--2---:R-:W-:-:S04]  /*09d0*/  ISETP.NE.U32.AND P0, PT, R2, RZ, PT ;  /* 0x000000ff0200720c */ /* 0x004fc80003f05070 */
[----:B------:R-:W-:-:S13]  /*09e0*/  ISETP.NE.AND.EX P0, PT, R3, RZ, PT, P0 ;  /* 0x000000ff0300720c */ /* 0x000fda0003f05300 */
[----:B------:R-:W-:Y:S05]  /*09f0*/  @!P0 BRA `(.L_x_5) ;  /* 0x0000000000088947 */ /* 0x000fea0003800000 */
[----:B------:R0:W5:Y:S01]  /*0a00*/  LD.E R57, desc[UR36][R2.64] ;  /* 0x0000002402397980 */ /* 0x000162000c101900 */
[----:B------:R-:W-:Y:S05]  /*0a10*/  BRA `(.L_x_6) ;  /* 0x0000000000247947 */ /* 0x000fea0003800000 */
.L_x_5:
[----:B------:R-:W-:Y:S02]  /*0a20*/  ULDC.64 UR4, c[0x0][0x588] ;  /* 0x0001620000047ab9 */ /* 0x000fe40000000a00 */
[----:B------:R-:W-:-:S04]  /*0a30*/  ISETP.NE.U32.AND P0, PT, RZ, UR4, PT ;  /* 0x00000004ff007c0c */ /* 0x000fc8000bf05070 */
[----:B------:R-:W-:-:S13]  /*0a40*/  ISETP.NE.AND.EX P0, PT, RZ, UR5, PT, P0 ;  /* 0x00000005ff007c0c */ /* 0x000fda000bf05300 */
[----:B------:R-:W-:Y:S05]  /*0a50*/  @!P0 BRA `(.L_x_7) ;  /* 0x00000000000c8947 */ /* 0x000fea0003800000 */
[----:B------:R-:W0:Y:S02]  /*0a60*/  LDC.64 R2, c[0x0][0x588] ;  /* 0x00016200ff027b82 */ /* 0x000e240000000a00 */
[----:B0-----:R1:W5:Y:S01]  /*0a70*/  LDG.E R57, desc[UR36][R2.64] ;  /* 0x0000002402397981 */ /* 0x001362000c1e1900 */
[----:B------:R-:W-:Y:S05]  /*0a80*/  BRA `(.L_x_6) ;  /* 0x0000000000087947 */ /* 0x000fea0003800000 */
.L_x_7:
[----:B------:R-:W-:Y:S02]  /*0a90*/  ULDC UR4, c[0x0][0x580] ;  /* 0x0001600000047ab9 */ /* 0x000fe40000000800 */
[----:B------:R-:W-:-:S07]  /*0aa0*/  IMAD.U32 R57, RZ, RZ, UR4 ;  /* 0x00000004ff397e24 */ /* 0x000fce000f8e00ff */
.L_x_6:
[----:B------:R-:W-:Y:S02]  /*0ab0*/  ULDC.64 UR4, c[0x0][0x5a0] ;  /* 0x0001680000047ab9 */ /* 0x000fe40000000a00 */
[----:B------:R-:W-:-:S04]  /*0ac0*/  ISETP.NE.U32.AND P0, PT, RZ, UR4, PT ;  /* 0x00000004ff007c0c */ /* 0x000fc8000bf05070 */
[----:B------:R-:W-:-:S13]  /*0ad0*/  ISETP.NE.AND.EX P0, PT, RZ, UR5, PT, P0 ;  /* 0x00000005ff007c0c */ /* 0x000fda000bf05300 */
[----:B------:R-:W-:Y:S05]  /*0ae0*/  @!P0 BRA `(.L_x_8) ;  /* 0x00000000001c8947 */ /* 0x000fea0003800000 */
[----:B01----:R-:W0:Y:S02]  /*0af0*/  LDC.64 R2, c[0x0][0x5a0] ;  /* 0x00016800ff027b82 */ /* 0x003e240000000a00 */
[----:B0-----:R-:W2:Y:S02]  /*0b00*/  LDG.E.64 R2, desc[UR36][R2.64] ;  /* 0x0000002402027981 */ /* 0x001ea4000c1e1b00 */
[----:B--2---:R-:W-:-:S04]  /*0b10*/  ISETP.NE.U32.AND P0, PT, R2, RZ, PT ;  /* 0x000000ff0200720c */ /* 0x004fc80003f05070 */
[----:B------:R-:W-:-:S13]  /*0b20*/  ISETP.NE.AND.EX P0, PT, R3, RZ, PT, P0 ;  /* 0x000000ff0300720c */ /* 0x000fda0003f05300 */
[----:B------:R-:W-:Y:S05]  /*0b30*/  @!P0 BRA `(.L_x_8) ;  /* 0x0000000000088947 */ /* 0x000fea0003800000 */
[----:B------:R0:W5:Y:S01]  /*0b40*/  LD.E R58, desc[UR36][R2.64] ;  /* 0x00000024023a7980 */ /* 0x000162000c101900 */
[----:B------:R-:W-:Y:S05]  /*0b50*/  BRA `(.L_x_9) ;  /* 0x0000000000247947 */ /* 0x000fea0003800000 */
.L_x_8:
[----:B------:R-:W-:Y:S02]  /*0b60*/  ULDC.64 UR4, c[0x0][0x590] ;  /* 0x0001640000047ab9 */ /* 0x000fe40000000a00 */
[----:B------:R-:W-:-:S04]  /*0b70*/  ISETP.NE.U32.AND P0, PT, RZ, UR4, PT ;  /* 0x00000004ff007c0c */ /* 0x000fc8000bf05070 */
[----:B------:R-:W-:-:S13]  /*0b80*/  ISETP.NE.AND.EX P0, PT, RZ, UR5, PT, P0 ;  /* 0x00000005ff007c0c */ /* 0x000fda000bf05300 */
[----:B------:R-:W-:Y:S05]  /*0b90*/  @!P0 BRA `(.L_x_10) ;  /* 0x00000000000c8947 */ /* 0x000fea0003800000 */
[----:B------:R-:W2:Y:S02]  /*0ba0*/  LDC.64 R58, c[0x0][0x590] ;  /* 0x00016400ff3a7b82 */ /* 0x000ea40000000a00 */
[----:B--2---:R2:W5:Y:S01]  /*0bb0*/  LDG.E R58, desc[UR36][R58.64] ;  /* 0x000000243a3a7981 */ /* 0x004562000c1e1900 */
[----:B------:R-:W-:Y:S05]  /*0bc0*/  BRA `(.L_x_9) ;  /* 0x0000000000087947 */ /* 0x000fea0003800000 */
.L_x_10:
[----:B------:R-:W-:Y:S02]  /*0bd0*/  ULDC UR4, c[0x0][0x584] ;  /* 0x0001610000047ab9 */ /* 0x000fe40000000800 */
[----:B------:R-:W-:-:S07]  /*0be0*/  IMAD.U32 R58, RZ, RZ, UR4 ;  /* 0x00000004ff3a7e24 */ /* 0x000fce000f8e00ff */
.L_x_9:
[----:B01----:R-:W0:Y:S01]  /*0bf0*/  LDC R2, c[0x0][0x65c] ;  /* 0x00019700ff027b82 */ /* 0x003e220000000800 */
[----:B------:R-:W-:Y:S01]  /*0c00*/  ULDC UR6, c[0x0][0x28c] ;  /* 0x0000a30000067ab9 */ /* 0x000fe20000000800 */
[----:B------:R-:W-:Y:S01]  /*0c10*/  ISETP.NE.AND P0, PT, R8, 0x2, PT ;  /* 0x000000020800780c */ /* 0x000fe20003f05270 */
[----:B------:R-:W-:Y:S01]  /*0c20*/  UIADD3 UR6, UR6, 0x3f, URZ ;  /* 0x0000003f06067890 */ /* 0x000fe2000fffe03f */
[----:B------:R-:W-:Y:S01]  /*0c30*/  IMAD.U32 R8, RZ, RZ, UR12 ;  /* 0x0000000cff087e24 */ /* 0x000fe2000f8e00ff */
[----:B------:R-:W-:Y:S01]  /*0c40*/  UMOV UR38, URZ ;  /* 0x0000003f00267c82 */ /* 0x000fe20008000000 */
[----:B------:R-:W-:Y:S01]  /*0c50*/  UMOV UR39, URZ ;  /* 0x0000003f00277c82 */ /* 0x000fe20008000000 */
[----:B------:R-:W-:Y:S01]  /*0c60*/  USHF.R.S32.HI UR7, URZ, 0x1f, UR6 ;  /* 0x0000001f3f077899 */ /* 0x000fe20008011406 */
[----:B------:R-:W-:-:S03]  /*0c70*/  ULDC.64 UR8, c[0x0][0x650] ;  /* 0x0001940000087ab9 */ /* 0x000fc60000000a00 */
[----:B------:R-:W-:-:S04]  /*0c80*/  ULEA.HI UR7, UR7, UR6, URZ, 0x6 ;  /* 0x0000000607077291 */ /* 0x000fc8000f8f303f */
[----:B------:R-:W-:Y:S01]  /*0c90*/  USHF.R.S32.HI UR40, URZ, 0x6, UR7 ;  /* 0x000000063f287899 */ /* 0x000fe20008011407 */
[----:B0-----:R-:W-:-:S13]  /*0ca0*/  ISETP.NE.AND P1, PT, R2, 0x1, PT ;  /* 0x000000010200780c */ /* 0x001fda0003f25270 */
[----:B------:R-:W0:Y:S01]  /*0cb0*/  @P1 LDC R17, c[0x0][0x10] ;  /* 0x00000400ff111b82 */ /* 0x000e220000000800 */
[----:B------:R-:W-:Y:S02]  /*0cc0*/  @P1 IMAD.MOV.U32 R7, RZ, RZ, RZ ;  /* 0x000000ffff071224 */ /* 0x000fe400078e00ff */
[----:B------:R-:W-:-:S05]  /*0cd0*/  @P1 IMAD.MOV.U32 R9, RZ, RZ, RZ ;  /* 0x000000ffff091224 */ /* 0x000fca00078e00ff */
[----:B------:R-:W1:Y:S01]  /*0ce0*/  @!P1 LDC R3, c[0x0][0xc] ;  /* 0x00000300ff039b82 */ /* 0x000e620000000800 */
[----:B------:R-:W-:Y:S01]  /*0cf0*/  ULDC UR4, c[0x0][0xc] ;  /* 0x0000030000047ab9 */ /* 0x000fe20000000800 */
[----:B------:R-:W-:Y:S02]  /*0d00*/  ULDC UR5, c[0x0][0x10] ;  /* 0x0000040000057ab9 */ /* 0x000fe40000000800 */
[----:B------:R-:W-:-:S04]  /*0d10*/  UIMAD.WIDE.U32 UR4, UR4, UR5, URZ ;  /* 0x00000005040472a5 */ /* 0x000fc8000f8e003f */
[----:B------:R-:W3:Y:S01]  /*0d20*/  LDC R0, c[0x0][0x14] ;  /* 0x00000500ff007b82 */ /* 0x000ee20000000800 */
[----:B0-----:R-:W-:-:S04]  /*0d30*/  @P1 IMAD.WIDE.U32 R16, R17, UR12, R6 ;  /* 0x0000000c11101c25 */ /* 0x001fc8000f8e0006 */
[----:B------:R-:W-:Y:S02]  /*0d40*/  @P1 IMAD.IADD R17, R17, 0x1, R9 ;  /* 0x0000000111111824 */ /* 0x000fe400078e0209 */
[----:B------:R-:W-:Y:S02]  /*0d50*/  IMAD.MOV.U32 R9, RZ, RZ, RZ ;  /* 0x000000ffff097224 */ /* 0x000fe400078e00ff */
[----:B-1----:R-:W-:-:S04]  /*0d60*/  @!P1 IMAD.WIDE.U32 R8, R6, R3, R8 ;  /* 0x0000000306089225 */ /* 0x002fc800078e0008 */
[----:B------:R-:W-:Y:S02]  /*0d70*/  @!P1 IMAD.MOV.U32 R16, RZ, RZ, R8 ;  /* 0x000000ffff109224 */ /* 0x000fe400078e0008 */
[----:B---3--:R-:W-:-:S04]  /*0d80*/  IMAD.WIDE.U32 R10, R0, UR4, RZ ;  /* 0x00000004000a7c25 */ /* 0x008fc8000f8e00ff */
[----:B------:R-:W-:Y:S01]  /*0d90*/  IMAD R3, R0, UR5, RZ ;  /* 0x0000000500037c24 */ /* 0x000fe2000f8e02ff */
[----:B------:R0:W-:Y:S01]  /*0da0*/  STL.64 [R1], R10 ;  /* 0x0000000a01007387 */ /* 0x0001e20000100a00 */
[----:B------:R-:W-:Y:S02]  /*0db0*/  @!P1 IMAD.MOV.U32 R17, RZ, RZ, R9 ;  /* 0x000000ffff119224 */ /* 0x000fe400078e0009 */
[----:B------:R-:W-:Y:S01]  /*0dc0*/  IMAD.IADD R0, R11, 0x1, R3 ;  /* 0x000000010b007824 */ /* 0x000fe200078e0203 */
[----:B------:R-:W-:Y:S06]  /*0dd0*/  @P0 BRA `(.L_x_11) ;  /* 0x0000000000280947 */ /* 0x000fec0003800000 */
[----:B------:R-:W-:Y:S01]  /*0de0*/  UIMAD.WIDE.U32 UR4, UR40, 0x24924925, URZ ;  /* 0x24924925280478a5 */ /* 0x000fe2000f8e003f */
[----:B------:R-:W-:Y:S01]  /*0df0*/  IADD3 R16, P0, R16, R10, RZ ;  /* 0x0000000a10107210 */ /* 0x000fe20007f1e0ff */
[----:B------:R-:W-:Y:S02]  /*0e00*/  UISETP.GE.U32.AND UP0, UPT, UR40, 0x7, UPT ;  /* 0x000000072800788c */ /* 0x000fe4000bf06070 */
[----:B------:R-:W-:Y:S02]  /*0e10*/  UIADD3 UR4, -UR5, UR40, URZ ;  /* 0x0000002805047290 */ /* 0x000fe4000fffe13f */
[----:B------:R-:W-:Y:S01]  /*0e20*/  IMAD.X R17, R0, 0x1, R17, P0 ;  /* 0x0000000100117824 */ /* 0x000fe200000e0611 */
[----:B------:R-:W-:Y:S01]  /*0e30*/  UMOV UR39, URZ ;  /* 0x0000003f00277c82 */ /* 0x000fe20008000000 */
[----:B------:R-:W-:-:S04]  /*0e40*/  ULEA.HI UR4, UR4, UR5, URZ, 0x1f ;  /* 0x0000000504047291 */ /* 0x000fc8000f8ff83f */
[----:B------:R-:W-:-:S04]  /*0e50*/  USHF.R.U32.HI UR4, URZ, 0x2, UR4 ;  /* 0x000000023f047899 */ /* 0x000fc80008011604 */
[----:B------:R-:W-:Y:S02]  /*0e60*/  @UP0 ULOP3.LUT UR39, UR4, 0x1, URZ, 0xc0, !UPT ;  /* 0x0000000104270892 */ /* 0x000fe4000f8ec03f */
[----:B------:R-:W-:-:S12]  /*0e70*/  UIMAD UR38, UR4, -0x7, UR40 ;  /* 0xfffffff9042678a4 */ /* 0x000fd8000f8e0228 */
.L_x_11:
[----:B------:R-:W-:Y:S01]  /*0e80*/  ISETP.GE.U32.AND P0, PT, R16, UR8, PT ;  /* 0x0000000810007c0c */ /* 0x000fe2000bf06070 */
[----:B------:R-:W-:Y:S01]  /*0e90*/  IMAD.MOV.U32 R22, RZ, RZ, -0x1 ;  /* 0xffffffffff167424 */ /* 0x000fe200078e00ff */
[----:B------:R-:W-:Y:S01]  /*0ea0*/  PRMT R3, RZ, 0x7610, R3 ;  /* 0x00007610ff037816 */ /* 0x000fe20000000003 */
[----:B------:R-:W-:Y:S01]  /*0eb0*/  IMAD.MOV.U32 R18, RZ, RZ, -0x1 ;  /* 0xffffffffff127424 */ /* 0x000fe200078e00ff */
[----:B------:R-:W-:Y:S01]  /*0ec0*/  ISETP.GE.U32.AND.EX P0, PT, R17, UR9, PT, P0 ;  /* 0x0000000911007c0c */ /* 0x000fe2000bf06100 */
[----:B------:R-:W-:-:S12]  /*0ed0*/  IMAD.MOV.U32 R19, RZ, RZ, -0x1 ;  /* 0xffffffffff137424 */ /* 0x000fd800078e00ff */
[----:B------:R-:W-:Y:S05]  /*0ee0*/  @P0 BRA `(.L_x_12) ;  /* 0x0000000400280947 */ /* 0x000fea0003800000 */
[----:B------:R-:W1:Y:S01]  /*0ef0*/  LDC.64 R18, c[0x0][0x628] ;  /* 0x00018a00ff127b82 */ /* 0x000e620000000a00 */
[----:B------:R-:W-:Y:S02]  /*0f00*/  IMAD.MOV.U32 R8, RZ, RZ, R16 ;  /* 0x000000ffff087224 */ /* 0x000fe400078e0010 */
[----:B------:R-:W-:-:S05]  /*0f10*/  IMAD.MOV.U32 R9, RZ, RZ, R17 ;  /* 0x000000ffff097224 */ /* 0x000fca00078e0011 */
[----:B------:R-:W3:Y:S08]  /*0f20*/  LDC R22, c[0x0][0x630] ;  /* 0x00018c00ff167b82 */ /* 0x000ef00000000800 */
[----:B------:R-:W4:Y:S01]  /*0f30*/  LDC.64 R26, c[0x0][0x620] ;  /* 0x00018800ff1a7b82 */ /* 0x000f220000000a00 */
[----:B-1----:R-:W-:-:S04]  /*0f40*/  ISETP.NE.U32.AND P0, PT, R18, RZ, PT ;  /* 0x000000ff1200720c */ /* 0x002fc80003f05070 */
[----:B------:R-:W-:-:S13]  /*0f50*/  ISETP.NE.AND.EX P0, PT, R19, RZ, PT, P0 ;  /* 0x000000ff1300720c */ /* 0x000fda0003f05300 */
[----:B---34-:R-:W-:Y:S05]  /*0f60*/  @!P0 BRA `(.L_x_13) ;  /* 0x0000000000288947 */ /* 0x018fea0003800000 */
[----:B------:R-:W1:Y:S02]  /*0f70*/  LDC R3, c[0x0][0x634] ;  /* 0x00018d00ff037b82 */ /* 0x000e640000000800 */
[----:B-1----:R-:W-:-:S05]  /*0f80*/  IADD3 R3, P0, R16, R3, RZ ;  /* 0x0000000310037210 */ /* 0x002fca0007f1e0ff */
[----:B------:R-:W-:-:S04]  /*0f90*/  IMAD.X R15, RZ, RZ, R17, P0 ;  /* 0x000000ffff0f7224 */ /* 0x000fc800000e0611 */
[----:B------:R-:W-:-:S04]  /*0fa0*/  IMAD.WIDE.U32 R8, R15, R18, RZ ;  /* 0x000000120f087225 */ /* 0x000fc800078e00ff */
[----:B0-----:R-:W-:-:S04]  /*0fb0*/  IMAD.WIDE.U32 R10, P0, R3, R19, R8 ;  /* 0x00000013030a7225 */ /* 0x001fc80007800008 */
[----:B------:R-:W-:-:S04]  /*0fc0*/  IMAD.WIDE.U32 R8, R3, R18, RZ ;  /* 0x0000001203087225 */ /* 0x000fc800078e00ff */
[----:B------:R-:W-:Y:S01]  /*0fd0*/  IMAD.X R13, RZ, RZ, RZ, P0 ;  /* 0x000000ffff0d7224 */ /* 0x000fe200000e06ff */
[----:B------:R-:W-:Y:S01]  /*0fe0*/  IADD3 RZ, P0, R9, R10, RZ ;  /* 0x0000000a09ff7210 */ /* 0x000fe20007f1e0ff */
[----:B------:R-:W-:-:S04]  /*0ff0*/  IMAD.MOV.U32 R12, RZ, RZ, R11 ;  /* 0x000000ffff0c7224 */ /* 0x000fc800078e000b */
[----:B------:R-:W-:-:S08]  /*1000*/  IMAD.WIDE.U32.X R8, R15, R19, R12, P0 ;  /* 0x000000130f087225 */ /* 0x000fd000000e040c */
.L_x_13:
[----:B------:R-:W1:Y:S01]  /*1010*/  LDC.64 R30, c[0x0][0x640] ;  /* 0x00019000ff1e7b82 */ /* 0x000e620000000a00 */
[-CC-:B------:R-:W-:Y:S02]  /*1020*/  SHF.R.U64 R32, R8, R22.reuse, R9.reuse ;  /* 0x0000001608207219 */ /* 0x180fe40000001209 */
[----:B------:R-:W-:Y:S02]  /*1030*/  SHF.R.U32.HI R3, RZ, R22, R9 ;  /* 0x00000016ff037219 */ /* 0x000fe40000011609 */
[----:B0-----:R-:W-:-:S03]  /*1040*/  IADD3 R11, P0, RZ, -R32, RZ ;  /* 0x80000020ff0b7210 */ /* 0x001fc60007f1e0ff */
[----:B------:R-:W0:Y:S02]  /*1050*/  LDC R12, c[0x0][0x618] ;  /* 0x00018600ff0c7b82 */ /* 0x000e240000000800 */
[----:B------:R-:W-:Y:S02]  /*1060*/  IMAD.X R3, RZ, RZ, ~R3, P0 ;  /* 0x000000ffff037224 */ /* 0x000fe400000e0e03 */
[----:B------:R-:W-:-:S04]  /*1070*/  IMAD.WIDE.U32 R8, R11, R26, R16 ;  /* 0x0000001a0b087225 */ /* 0x000fc800078e0010 */
[----:B------:R-:W3:Y:S01]  /*1080*/  LDC R22, c[0x0][0x608] ;  /* 0x00018200ff167b82 */ /* 0x000ee20000000800 */
[----:B------:R-:W-:-:S04]  /*1090*/  IMAD R10, R3, R26, RZ ;  /* 0x0000001a030a7224 */ /* 0x000fc800078e02ff */
[----:B------:R-:W-:Y:S02]  /*10a0*/  IMAD R3, R11, R27, R10 ;  /* 0x0000001b0b037224 */ /* 0x000fe400078e020a */
[----:B------:R-:W-:Y:S01]  /*10b0*/  IMAD.MOV.U32 R10, RZ, RZ, -0x1 ;  /* 0xffffffffff0a7424 */ /* 0x000fe200078e00ff */
[----:B------:R-:W4:Y:S01]  /*10c0*/  LDC R29, c[0x0][0x658] ;  /* 0x00019600ff1d7b82 */ /* 0x000f220000000800 */
[----:B------:R-:W-:Y:S01]  /*10d0*/  IMAD.IADD R3, R9, 0x1, R3 ;  /* 0x0000000109037824 */ /* 0x000fe200078e0203 */
[----:B-1----:R-:W-:-:S04]  /*10e0*/  ISETP.NE.U32.AND P0, PT, R30, RZ, PT ;  /* 0x000000ff1e00720c */ /* 0x002fc80003f05070 */
[----:B------:R-:W-:Y:S02]  /*10f0*/  ISETP.NE.AND.EX P0, PT, R31, RZ, PT, P0 ;  /* 0x000000ff1f00720c */ /* 0x000fe40003f05300 */
[----:B------:R-:W1:Y:S01]  /*1100*/  LDC R26, c[0x0][0x600] ;  /* 0x00018000ff1a7b82 */ /* 0x000e620000000800 */
[-CC-:B0-----:R-:W-:Y:S02]  /*1110*/  SHF.R.U64 R18, R8, R12.reuse, R3.reuse ;  /* 0x0000000c08127219 */ /* 0x181fe40000001203 */
[----:B------:R-:W-:-:S05]  /*1120*/  SHF.R.U32.HI R3, RZ, R12, R3 ;  /* 0x0000000cff037219 */ /* 0x000fca0000011603 */
[----:B------:R-:W0:Y:S01]  /*1130*/  LDC R27, c[0x0][0x648] ;  /* 0x00019200ff1b7b82 */ /* 0x000e220000000800 */
[-CC-:B---3--:R-:W-:Y:S02]  /*1140*/  SHF.R.U64 R34, R18, R22.reuse, R3.reuse ;  /* 0x0000001612227219 */ /* 0x188fe40000001203 */
[----:B------:R-:W-:Y:S01]  /*1150*/  SHF.R.U32.HI R8, RZ, R22, R3 ;  /* 0x00000016ff087219 */ /* 0x000fe20000011603 */
[----:B------:R-:W-:-:S04]  /*1160*/  IMAD.MOV.U32 R22, RZ, RZ, 0x1 ;  /* 0x00000001ff167424 */ /* 0x000fc800078e00ff */
[----:B------:R-:W3:Y:S01]  /*1170*/  LDC R33, c[0x0][0x638] ;  /* 0x00018e00ff217b82 */ /* 0x000ee20000000800 */
[-CC-:B----4-:R-:W-:Y:S02]  /*1180*/  SHF.R.U64 R36, R34, R29.reuse, R8.reuse ;  /* 0x0000001d22247219 */ /* 0x190fe40000001208 */
[-C--:B------:R-:W-:Y:S02]  /*1190*/  SHF.L.U32 R3, R10, R29.reuse, RZ ;  /* 0x0000001d0a037219 */ /* 0x080fe400000006ff */
[----:B------:R-:W-:Y:S01]  /*11a0*/  SHF.R.U32.HI R9, RZ, R29, R8 ;  /* 0x0000001dff097219 */ /* 0x000fe20000011608 */
[----:B------:R-:W-:Y:S01]  /*11b0*/  IMAD.MOV.U32 R8, RZ, RZ, R36 ;  /* 0x000000ffff087224 */ /* 0x000fe200078e0024 */
[----:B------:R-:W-:Y:S01]  /*11c0*/  LOP3.LUT R15, RZ, R3, RZ, 0x33, !PT ;  /* 0x00000003ff0f7212 */ /* 0x000fe200078e33ff */
[----:B------:R-:W4:Y:S01]  /*11d0*/  LDC R28, c[0x0][0x610] ;  /* 0x00018400ff1c7b82 */ /* 0x000f220000000800 */
[----:B------:R-:W-:Y:S05]  /*11e0*/  @!P0 BRA `(.L_x_14) ;  /* 0x0000000000288947 */ /* 0x000fea0003800000 */
[----:B------:R-:W2:Y:S02]  /*11f0*/  LDC R3, c[0x0][0x64c] ;  /* 0x00019300ff037b82 */ /* 0x000ea40000000800 */
[----:B--2---:R-:W-:-:S05]  /*1200*/  IADD3 R3, P0, R36, R3, RZ ;  /* 0x0000000324037210 */ /* 0x004fca0007f1e0ff */
[----:B------:R-:W-:-:S04]  /*1210*/  IMAD.X R19, RZ, RZ, R9, P0 ;  /* 0x000000ffff137224 */ /* 0x000fc800000e0609 */
[----:B------:R-:W-:-:S04]  /*1220*/  IMAD.WIDE.U32 R8, R19, R30, RZ ;  /* 0x0000001e13087225 */ /* 0x000fc800078e00ff */
[----:B------:R-:W-:-:S04]  /*1230*/  IMAD.WIDE.U32 R10, P0, R3, R31, R8 ;  /* 0x0000001f030a7225 */ /* 0x000fc80007800008 */
[----:B------:R-:W-:-:S04]  /*1240*/  IMAD.WIDE.U32 R8, R3, R30, RZ ;  /* 0x0000001e03087225 */ /* 0x000fc800078e00ff */
[----:B------:R-:W-:Y:S01]  /*1250*/  IMAD.X R13, RZ, RZ, RZ, P0 ;  /* 0x000000ffff0d7224 */ /* 0x000fe200000e06ff */
[----:B------:R-:W-:Y:S01]  /*1260*/  IADD3 RZ, P0, R9, R10, RZ ;  /* 0x0000000a09ff7210 */ /* 0x000fe20007f1e0ff */
[----:B------:R-:W-:-:S04]  /*1270*/  IMAD.MOV.U32 R12, RZ, RZ, R11 ;  /* 0x000000ffff0c7224 */ /* 0x000fc800078e000b */
[----:B------:R-:W-:-:S08]  /*1280*/  IMAD.WIDE.U32.X R8, R19, R31, R12, P0 ;  /* 0x0000001f13087225 */ /* 0x000fd000000e040c */
.L_x_14:
[----:B0-----:R-:W-:Y:S01]  /*1290*/  SHF.R.U64 R7, R8, R27, R9 ;  /* 0x0000001b08077219 */ /* 0x001fe20000001209 */
[----:B-1----:R-:W-:Y:S01]  /*12a0*/  VIADD R9, R26, 0xffffffff ;  /* 0xffffffff1a097836 */ /* 0x002fe20000000000 */
[----:B------:R-:W-:Y:S01]  /*12b0*/  SHF.L.U32 R3, R22, R29, RZ ;  /* 0x0000001d16037219 */ /* 0x000fe200000006ff */
[----:B------:R-:W-:Y:S01]  /*12c0*/  @P1 IMAD R21, R25, R24, R6 ;  /* 0x0000001819151224 */ /* 0x000fe200078e0206 */
[----:B------:R-:W-:Y:S01]  /*12d0*/  LOP3.LUT R8, R34, R15, RZ, 0xc0, !PT ;  /* 0x0000000f22087212 */ /* 0x000fe200078ec0ff */
[----:B------:R-:W-:Y:S02]  /*12e0*/  IMAD.MOV R10, RZ, RZ, -R7 ;  /* 0x000000ffff0a7224 */ /* 0x000fe400078e0a07 */
[----:B------:R-:W-:Y:S02]  /*12f0*/  IMAD.MOV.U32 R6, RZ, RZ, 0x1 ;  /* 0x00000001ff067424 */ /* 0x000fe400078e00ff */
[----:B------:R-:W-:Y:S01]  /*1300*/  IMAD R8, R3, R7, R8 ;  /* 0x0000000703087224 */ /* 0x000fe200078e0208 */
[----:B------:R-:W-:Y:S01]  /*1310*/  LOP3.LUT R7, R18, R9, RZ, 0xc0, !PT ;  /* 0x0000000912077212 */ /* 0x000fe200078ec0ff */
[----:B---3--:R-:W-:-:S02]  /*1320*/  IMAD R3, R10, R33, R36 ;  /* 0x000000210a037224 */ /* 0x008fc400078e0224 */
[----:B----4-:R-:W-:Y:S02]  /*1330*/  IMAD R22, R8, R28, R21 ;  /* 0x0000001c08167224 */ /* 0x010fe400078e0215 */
[----:B------:R-:W-:Y:S01]  /*1340*/  IMAD R7, R3, R26, R7 ;  /* 0x0000001a03077224 */ /* 0x000fe200078e0207 */
[----:B------:R-:W-:Y:S01]  /*1350*/  PRMT R3, R6, 0x7610, R3 ;  /* 0x0000761006037816 */ /* 0x000fe20000000003 */
[----:B------:R-:W-:-:S03]  /*1360*/  IMAD.MOV.U32 R19, RZ, RZ, R32 ;  /* 0x000000ffff137224 */ /* 0x000fc600078e0020 */
[----:B------:R-:W-:Y:S02]  /*1370*/  SEL R18, R7, R22, !P1 ;  /* 0x0000001607127207 */ /* 0x000fe40004800000 */
[----:B------:R-:W-:-:S07]  /*1380*/  SEL R22, R22, R7, !P1 ;  /* 0x0000000716167207 */ /* 0x000fce0004800000 */
.L_x_12:
[----:B------:R-:W-:Y:S05]  /*1390*/  @!P3 BRA `(.L_x_15) ;  /* 0x00000000000cb947 */ /* 0x000fea0003800000 */
[----:B------:R-:W-:Y:S01]  /*13a0*/  UCGABAR_WAIT ;  /* 0x0000000000007dc7 */ /* 0x000fe20008000000 */
[----:B------:R-:W-:Y:S01]  /*13b0*/  CCTL.IVALL ;  /* 0x00000000ff00798f */ /* 0x000fe20002000000 */
[----:B------:R-:W-:Y:S05]  /*13c0*/  BRA `(.L_x_16) ;  /* 0x0000000000047947 */ /* 0x000fea0003800000 */
.L_x_15:
[----:B------:R-:W-:Y:S06]  /*13d0*/  BAR.SYNC.DEFER_BLOCKING 0x0 ;  /* 0x0000000000007b1d */ /* 0x000fec0000010000 */
.L_x_16:
[----:B------:R-:W-:Y:S05]  /*13e0*/  @!P2 BRA `(.L_x_17) ;  /* 0x000000340074a947 */ /* 0x000fea0003800000 */
[----:B------:R-:W-:-:S13]  /*13f0*/  ISETP.GT.U32.AND P0, PT, R35, 0x1, PT ;  /* 0x000000012300780c */ /* 0x000fda0003f04070 */
[----:B------:R-:W-:Y:S05]  /*1400*/  @P0 EXIT ;  /* 0x000000000000094d */ /* 0x000fea0003800000 */
.L_x_18:
[----:B------:R-:W-:-:S08]  /*1410*/  NOP ;  /* 0x0000000000007918 */ /* 0x000fd00000000000 */
[----:B------:R-:W1:Y:S02]  /*1420*/  USETMAXREG.TRY_ALLOC.CTAPOOL UP0, 0xe8 ;  /* 0x000000e8000079c8 */ /* 0x000e640008000600 */
[----:B-1----:R-:W-:-:S13]  /*1430*/  PLOP3.LUT P0, PT, PT, PT, UP0, 0x80, 0x0 ;  /* 0x000000000000781c */ /* 0x002fda0003f0f008 */
[----:B------:R-:W-:Y:S05]  /*1440*/  @!P0 BRA `(.L_x_18) ;  /* 0xfffffffc00f08947 */ /* 0x000fea000383ffff */
[----:B------:R-:W-:-:S13]  /*1450*/  LOP3.LUT P0, RZ, R3, 0xff, RZ, 0xc0, !PT ;  /* 0x000000ff03ff7812 */ /* 0x000fda000780c0ff */
[----:B------:R-:W-:Y:S05]  /*1460*/  @!P0 EXIT ;  /* 0x000000000000894d */ /* 0x000fea0003800000 */
[----:B------:R-:W3:Y:S01]  /*1470*/  LDL.64 R12, [R1] ;  /* 0x00000000010c7983 */ /* 0x000ee20000100a00 */
[----:B------:R-:W1:Y:S01]  /*1480*/  S2UR UR4, SR_CgaCtaId ;  /* 0x00000000000479c3 */ /* 0x000e620000008800 */
[CC--:B------:R-:W-:Y:S01]  /*1490*/  LEA.HI R3, R20.reuse, R5.reuse, RZ, 0x2 ;  /* 0x0000000514037211 */ /* 0x0c0fe200078f10ff */
[----:B------:R-:W-:Y:S01]  /*14a0*/  UMOV UR41, 0x400 ;  /* 0x0000040000297882 */ /* 0x000fe20000000000 */
[----:B------:R-:W-:Y:S01]  /*14b0*/  UISETP.LT.AND UP0, UPT, UR40, 0x1, UPT ;  /* 0x000000012800788c */ /* 0x000fe2000bf01270 */
[----:B------:R-:W-:Y:S01]  /*14c0*/  LEA.HI R20, R20, R5, RZ, 0x5 ;  /* 0x0000000514147211 */ /* 0x000fe200078f28ff */
[----:B------:R-:W-:Y:S01]  /*14d0*/  UIADD3 UR5, UR43, -0x1, URZ ;  /* 0xffffffff2b057890 */ /* 0x000fe2000fffe03f */
[----:B------:R-:W-:Y:S01]  /*14e0*/  LOP3.LUT R4, R3, 0xfffffffc, RZ, 0xc0, !PT ;  /* 0xfffffffc03047812 */ /* 0x000fe200078ec0ff */
[----:B------:R-:W-:Y:S01]  /*14f0*/  USEL UR42, UR40, 0x1, UP0 ;  /* 0x00000001282a7887 */ /* 0x000fe20008000000 */
[----:B------:R-:W4:Y:S01]  /*1500*/  LDC R65, c[0x0][0x658] ;  /* 0x00019600ff417b82 */ /* 0x000f220000000800 */
[--C-:B------:R-:W-:Y:S01]  /*1510*/  SHF.R.S32.HI R60, RZ, 0x2, R3.reuse ;  /* 0x00000002ff3c7819 */ /* 0x100fe20000011403 */
[----:B------:R-:W-:Y:S01]  /*1520*/  UISETP.NE.AND UP0, UPT, UR5, URZ, UPT ;  /* 0x0000003f0500728c */ /* 0x000fe2000bf05270 */
[----:B------:R-:W-:Y:S01]  /*1530*/  SHF.R.S32.HI R3, RZ, 0x1f, R3 ;  /* 0x0000001fff037819 */ /* 0x000fe20000011403 */
[----:B------:R-:W-:Y:S01]  /*1540*/  IMAD.IADD R4, R5, 0x1, -R4 ;  /* 0x0000000105047824 */ /* 0x000fe200078e0a04 */
[----:B------:R-:W-:Y:S01]  /*1550*/  ULDC UR8, c[0x0][0x284] ;  /* 0x0000a10000087ab9 */ /* 0x000fe20000000800 */
[----:B------:R-:W-:Y:S01]  /*1560*/  IMAD.MOV.U32 R8, RZ, RZ, -0x1 ;  /* 0xffffffffff087424 */ /* 0x000fe200078e00ff */
[----:B------:R-:W-:Y:S01]  /*1570*/  LEA.HI R3, R3, R60, RZ, 0x3 ;  /* 0x0000003c03037211 */ /* 0x000fe200078f18ff */
[----:B------:R-:W2:Y:S01]  /*1580*/  LDC.64 R6, c[0x0][0x5c8] ;  /* 0x00017200ff067b82 */ /* 0x000ea20000000a00 */
[----:B------:R-:W-:Y:S01]  /*1590*/  USEL UR7, URZ, 0x1, UP0 ;  /* 0x000000013f077887 */ /* 0x000fe20008000000 */
[----:B0-----:R-:W-:Y:S01]  /*15a0*/  IMAD.MOV.U32 R10, RZ, RZ, 0x1 ;  /* 0x00000001ff0a7424 */ /* 0x001fe200078e00ff */
[----:B------:R-:W-:Y:S01]  /*15b0*/  LOP3.LUT R3, R3, 0xfffffff8, RZ, 0xc0, !PT ;  /* 0xfffffff803037812 */ /* 0x000fe200078ec0ff */
[----:B------:R-:W-:Y:S01]  /*15c0*/  IMAD.SHL.U32 R62, R4, 0x2, RZ ;  /* 0x00000002043e7824 */ /* 0x000fe200078e00ff */
[----:B------:R-:W-:Y:S01]  /*15d0*/  LOP3.LUT R76, R23, 0x1, RZ, 0xfc, !PT ;  /* 0x00000001174c7812 */ /* 0x000fe200078efcff */
[----:B------:R-:W-:Y:S01]  /*15e0*/  USHF.L.U32 UR47, UR40, 0x1, URZ ;  /* 0x00000001282f7899 */ /* 0x000fe2000800063f */
[----:B------:R-:W-:Y:S01]  /*15f0*/  IMAD.U32 R77, RZ, RZ, UR7 ;  /* 0x00000007ff4d7e24 */ /* 0x000fe2000f8e00ff */
[----:B------:R-:W0:Y:S01]  /*1600*/  LDC R67, c[0x0][0x288] ;  /* 0x0000a200ff437b82 */ /* 0x000e220000000800 */
[----:B-1----:R-:W-:Y:S01]  /*1610*/  ULEA UR41, UR4, UR41, 0x18 ;  /* 0x0000002904297291 */ /* 0x002fe2000f8ec03f */
[----:B------:R-:W-:Y:S01]  /*1620*/  IMAD.IADD R60, R60, 0x1, -R3 ;  /* 0x000000013c3c7824 */ /* 0x000fe200078e0a03 */
[----:B------:R-:W-:Y:S01]  /*1630*/  USHF.L.U32 UR4, UR5, 0x3, URZ ;  /* 0x0000000305047899 */ /* 0x000fe2000800063f */
[----:B------:R-:W-:Y:S01]  /*1640*/  SHF.R.S32.HI R3, RZ, 0x5, R20 ;  /* 0x00000005ff037819 */ /* 0x000fe20000011414 */
[----:B------:R-:W-:Y:S01]  /*1650*/  UIADD3 UR5, UR41, 0x180, URZ ;  /* 0x0000018029057890 */ /* 0x000fe2000fffe03f */
[----:B------:R-:W-:Y:S01]  /*1660*/  SHF.R.S32.HI R63, RZ, 0x1f, R62 ;  /* 0x0000001fff3f7819 */ /* 0x000fe2000001143e */
[----:B------:R-:W-:Y:S01]  /*1670*/  UIADD3 UR6, UR41, 0x1c180, URZ ;  /* 0x0001c18029067890 */ /* 0x000fe2000fffe03f */
[----:B------:R-:W1:Y:S01]  /*1680*/  LDC R68, c[0x0][0x600] ;  /* 0x00018000ff447b82 */ /* 0x000e620000000800 */
[--C-:B------:R-:W-:Y:S01]  /*1690*/  SHF.R.S32.HI R61, RZ, 0x1f, R60.reuse ;  /* 0x0000001fff3d7819 */ /* 0x100fe2000001143c */
[----:B------:R-:W-:Y:S01]  /*16a0*/  USHF.R.U32.HI UR5, URZ, 0x4, UR5 ;  /* 0x000000043f057899 */ /* 0x000fe20008011605 */
[C-C-:B------:R-:W-:Y:S01]  /*16b0*/  IMAD R70, R3.reuse, -0x10, -R60.reuse ;  /* 0xfffffff003467824 */ /* 0x140fe200078e0a3c */
[----:B------:R-:W-:Y:S01]  /*16c0*/  USHF.R.U32.HI UR6, URZ, 0x4, UR6 ;  /* 0x000000043f067899 */ /* 0x000fe20008011606 */
[-C--:B----4-:R-:W-:Y:S01]  /*16d0*/  SHF.L.U32 R8, R8, R65.reuse, RZ ;  /* 0x0000004108087219 */ /* 0x090fe200000006ff */
[----:B------:R-:W-:Y:S01]  /*16e0*/  UIADD3 UR48, UR41, 0x80, URZ ;  /* 0x0000008029307890 */ /* 0x000fe2000fffe03f */
[----:B------:R-:W-:Y:S01]  /*16f0*/  IMAD.WIDE R60, R3, 0x10, R60 ;  /* 0x00000010033c7825 */ /* 0x000fe200078e023c */
[----:B------:R-:W-:Y:S01]  /*1700*/  ULOP3.LUT UR4, UR4, 0x8, URZ, 0xc0, !UPT ;  /* 0x0000000804047892 */ /* 0x000fe2000f8ec03f */
[----:B------:R-:W-:Y:S01]  /*1710*/  SHF.L.U32 R65, R10, R65, RZ ;  /* 0x000000410a417219 */ /* 0x000fe200000006ff */
[----:B------:R-:W-:Y:S01]  /*1720*/  ULOP3.LUT UR5, UR5, 0x3fff, URZ, 0xc0, !UPT ;  /* 0x00003fff05057892 */ /* 0x000fe2000f8ec03f */
[C---:B--2---:R-:W-:Y:S01]  /*1730*/  SHF.L.U64.HI R64, R6.reuse, 0x3, R7 ;  /* 0x0000000306407819 */ /* 0x044fe20000010207 */
[----:B------:R-:W-:Y:S01]  /*1740*/  ULOP3.LUT UR6, UR6, 0x3fff, URZ, 0xc0, !UPT ;  /* 0x00003fff06067892 */ /* 0x000fe2000f8ec03f */
[----:B------:R-:W-:Y:S01]  /*1750*/  IMAD.SHL.U32 R59, R6, 0x8, RZ ;  /* 0x00000008063b7824 */ /* 0x000fe200078e00ff */
[----:B------:R-:W-:Y:S01]  /*1760*/  LOP3.LUT R69, RZ, R8, RZ, 0x33, !PT ;  /* 0x00000008ff457212 */ /* 0x000fe200078e33ff */
[----:B------:R-:W-:Y:S01]  /*1770*/  VIADD R70, R70, UR8 ;  /* 0x0000000846467c36 */ /* 0x000fe20008000000 */
[----:B------:R-:W-:Y:S01]  /*1780*/  UIADD3 UR42, -UR42, UR40, URZ ;  /* 0x000000282a2a7290 */ /* 0x000fe2000fffe13f */
[----:B0-----:R-:W-:Y:S01]  /*1790*/  IMAD R67, R4, -0x2, R67 ;  /* 0xfffffffe04437824 */ /* 0x001fe200078e0243 */
[----:B------:R-:W-:-:S02]  /*17a0*/  ULEA UR43, UR43, UR48, 0x3 ;  /* 0x000000302b2b7291 */ /* 0x000fc4000f8e183f */
[----:B------:R-:W-:Y:S02]  /*17b0*/  ULOP3.LUT UR49, UR4, 0x8, URZ, 0x3c, !UPT ;  /* 0x0000000804317892 */ /* 0x000fe4000f8e3c3f */
[----:B------:R-:W-:Y:S01]  /*17c0*/  ULOP3.LUT UR44, UR4, 0x18, URZ, 0x3c, !UPT ;  /* 0x00000018042c7892 */ /* 0x000fe2000f8e3c3f */
[----:B-1----:R-:W-:Y:S01]  /*17d0*/  VIADD R68, R68, 0xffffffff ;  /* 0xffffffff44447836 */ /* 0x002fe20000000000 */
[----:B------:R-:W-:Y:S02]  /*17e0*/  ULOP3.LUT UR45, UR5, 0x10000, URZ, 0xfc, !UPT ;  /* 0x00010000052d7892 */ /* 0x000fe4000f8efc3f */
[----:B------:R-:W-:Y:S01]  /*17f0*/  ULOP3.LUT UR46, UR6, 0x10000, URZ, 0xfc, !UPT ;  /* 0x00010000062e7892 */ /* 0x000fe2000f8efc3f */
[----:B---3--:R-:W-:-:S11]  /*1800*/  SHF.L.U64.HI R66, R12, 0x1, R0 ;  /* 0x000000010c427819 */ /* 0x008fd60000010200 */
.L_x_104:
[----:B------:R-:W-:-:S04]  /*1810*/  SHF.L.U32 R0, R77, 0x1f, RZ ;  /* 0x0000001f4d007819 */ /* 0x000fc800000006ff */
[----:B------:R-:W0:Y:S02]  /*1820*/  SYNCS.PHASECHK.TRANS64.TRYWAIT P0, [UR43+-0x8], R0 ;  /* 0xfffff800ff0075a7 */ /* 0x000e24000800016b */
[----:B01-34-:R-:W-:Y:S05]  /*1830*/  @!P0 BRA `(.L_x_19) ;  /* 0x0000004400088947 */ /* 0x01bfea0003800000 */
.L_x_129:
[----:B------:R-:W-:Y:S02]  /*1840*/  ULDC UR4, c[0x0][0x28c] ;  /* 0x0000a30000047ab9 */ /* 0x000fe40000000800 */
[----:B------:R-:W-:-:S13]  /*1850*/  ISETP.LT.AND P0, PT, RZ, UR4, PT ;  /* 0x00000004ff007c0c */ /* 0x000fda000bf01270 */
[----:B------:R-:W-:Y:S05]  /*1860*/  @P0 BRA `(.L_x_20) ;  /* 0x0000000000400947 */ /* 0x000fea0003800000 */
[----:B0-----:R-:W-:Y:S01]  /*1870*/  MOV R0, 0x0 ;  /* 0x0000000000007802 */ /* 0x001fe20000000f00 */
[----:B------:R-:W-:Y:S01]  /*1880*/  ULDC.64 UR4, c[0x4][0x68] ;  /* 0x01001a0000047ab9 */ /* 0x000fe20000000a00 */
[----:B------:R-:W-:Y:S01]  /*1890*/  ULDC.64 UR6, c[0x4][0x8] ;  /* 0x0100020000067ab9 */ /* 0x000fe20000000a00 */
[----:B------:R-:W-:Y:S01]  /*18a0*/  IMAD.U32 R4, RZ, RZ, UR4 ;  /* 0x00000004ff047e24 */ /* 0x000fe2000f8e00ff */
[----:B------:R0:W1:Y:S01]  /*18b0*/  LDC.64 R14, c[0x4][R0] ;  /* 0x01000000000e7b82 */ /* 0x0000620000000a00 */
[----:B------:R-:W-:Y:S01]  /*18c0*/  IMAD.U32 R5, RZ, RZ, UR5 ;  /* 0x00000005ff057e24 */ /* 0x000fe2000f8e00ff */
[----:B------:R-:W-:Y:S01]  /*18d0*/  ULDC.64 UR4, c[0x4][0x70] ;  /* 0x01001c0000047ab9 */ /* 0x000fe20000000a00 */
[----:B------:R-:W-:Y:S02]  /*18e0*/  IMAD.U32 R10, RZ, RZ, UR6 ;  /* 0x00000006ff0a7e24 */ /* 0x000fe4000f8e00ff */
[----:B------:R-:W-:Y:S02]  /*18f0*/  IMAD.U32 R6, RZ, RZ, UR4 ;  /* 0x00000004ff067e24 */ /* 0x000fe4000f8e00ff */
[----:B------:R-:W-:-:S02]  /*1900*/  IMAD.U32 R7, RZ, RZ, UR5 ;  /* 0x00000005ff077e24 */ /* 0x000fc4000f8e00ff */
[----:B------:R-:W-:Y:S02]  /*1910*/  IMAD.U32 R11, RZ, RZ, UR7 ;  /* 0x00000007ff0b7e24 */ /* 0x000fe4000f8e00ff */
[----:B------:R-:W-:Y:S02]  /*1920*/  IMAD.MOV.U32 R8, RZ, RZ, 0x1e1 ;  /* 0x000001e1ff087424 */ /* 0x000fe400078e00ff */
[----:B------:R-:W-:Y:S02]  /*1930*/  IMAD.MOV.U32 R12, RZ, RZ, 0x1 ;  /* 0x00000001ff0c7424 */ /* 0x000fe400078e00ff */
[----:B0-----:R-:W-:-:S07]  /*1940*/  IMAD.MOV.U32 R13, RZ, RZ, RZ ;  /* 0x000000ffff0d7224 */ /* 0x001fce00078e00ff */
[----:B------:R-:W-:-:S07]  /*1950*/  LEPC R20, `(.L_x_20) ;  /* 0x000000001014794e */ /* 0x000fce0000000000 */
[----:B-1---5:R-:W-:Y:S05]  /*1960*/  CALL.ABS.NOINC R14 ;  /* 0x000000000e007343 */ /* 0x022fea0003c00000 */
.L_x_20:
[----:B------:R-:W-:-:S13]  /*1970*/  ISETP.NE.AND P0, PT, R76, 0x3, PT ;  /* 0x000000034c00780c */ /* 0x000fda0003f05270 */
[----:B------:R-:W-:Y:S05]  /*1980*/  @!P0 BRA `(.L_x_21) ;  /* 0x0000000000048947 */ /* 0x000fea0003800000 */
[----:B------:R-:W-:Y:S01]  /*1990*/  BPT.TRAP 0x1 ;  /* 0x000000040000795c */ /* 0x000fe20000300000 */
.L_x_21:
[----:B0-----:R-:W-:Y:S02]  /*19a0*/  IMAD.U32 R3, RZ, RZ, UR38 ;  /* 0x00000026ff037e24 */ /* 0x001fe4000f8e00ff */
[----:B------:R-:W-:-:S03]  /*19b0*/  IMAD.U32 R0, RZ, RZ, UR39 ;  /* 0x00000027ff007e24 */ /* 0x000fc6000f8e00ff */
[----:B------:R-:W-:Y:S02]  /*19c0*/  LEA R3, R3, UR41, 0x3 ;  /* 0x0000002903037c11 */ /* 0x000fe4000f8e18ff */
[----:B------:R-:W-:-:S04]  /*19d0*/  SHF.L.U32 R0, R0, 0x1f, RZ ;  /* 0x0000001f00007819 */ /* 0x000fc800000006ff */
[----:B------:R0:W1:Y:S01]  /*19e0*/  SYNCS.PHASECHK.TRANS64.TRYWAIT P1, [R3+URZ], R0 ;  /* 0x00000000030075a7 */ /* 0x000062000802017f */
[----:B------:R-:W-:Y:S05]  /*19f0*/  @!P0 BRA `(.L_x_22) ;  /* 0x0000000000048947 */ /* 0x000fea0003800000 */
[----:B------:R-:W-:Y:S01]  /*1a00*/  BPT.TRAP 0x1 ;  /* 0x000000040000795c */ /* 0x000fe20000300000 */
.L_x_22:
[----:B-1----:R-:W-:Y:S05]  /*1a10*/  @P1 BRA `(.L_x_23) ;  /* 0x0000000000081947 */ /* 0x002fea0003800000 */
[----:B------:R-:W1:Y:S02]  /*1a20*/  SYNCS.PHASECHK.TRANS64.TRYWAIT P1, [R3+URZ], R0 ;  /* 0x00000000030075a7 */ /* 0x000e64000802017f */
[----:B-1----:R-:W-:Y:S05]  /*1a30*/  @!P1 BRA `(.L_x_24) ;  /* 0x0000004000a09947 */ /* 0x002fea0003800000 */
.L_x_23:
[----:B------:R-:W-:Y:S05]  /*1a40*/  WARPSYNC.ALL ;  /* 0x0000000000007948 */ /* 0x000fea0003800000 */
[----:B------:R-:W-:Y:S01]  /*1a50*/  ULEA UR8, UR38, UR45, 0xa ;  /* 0x0000002d26087291 */ /* 0x000fe2000f8e503f */
[----:B------:R-:W-:Y:S01]  /*1a60*/  WARPGROUP.ARRIVE ;  /* 0x00000000000079c5 */ /* 0x000fe20000000000 */
[----:B------:R-:W-:Y:S01]  /*1a70*/  ULEA UR9, UR38, UR46, 0xa ;  /* 0x0000002e26097291 */ /* 0x000fe2000f8e503f */
[----:B01----:R-:W-:Y:S01]  /*1a80*/  IMAD.U32 R0, RZ, RZ, UR42 ;  /* 0x0000002aff007e24 */ /* 0x003fe2000f8e00ff */
[----:B------:R-:W-:Y:S01]  /*1a90*/  UMOV UR5, 0x40000040 ;  /* 0x4000004000057882 */ /* 0x000fe20000000000 */
[----:B------:R-:W-:-:S02]  /*1aa0*/  UMOV UR7, 0x40000040 ;  /* 0x4000004000077882 */ /* 0x000fc40000000000 */
[----:B------:R-:W-:Y:S01]  /*1ab0*/  UMOV UR4, UR8 ;  /* 0x0000000800047c82 */ /* 0x000fe20008000000 */
[----:B------:R-:W-:Y:S01]  /*1ac0*/  ISETP.GE.AND P1, PT, R0, 0x1, PT ;  /* 0x000000010000780c */ /* 0x000fe20003f26270 */
[----:B------:R-:W-:Y:S02]  /*1ad0*/  UMOV UR6, UR9 ;  /* 0x0000000900067c82 */ /* 0x000fe40008000000 */
[----:B------:R-:W-:Y:S01]  /*1ae0*/  HGMMA.64x64x8.F32.TF32 R24, gdesc[UR4], RZ, !UPT, gsb0 ;  /* 0x04e00000041879f0 */ /* 0x000fe2000c0028ff */
[----:B------:R-:W-:Y:S02]  /*1af0*/  UIADD3 UR4, UR8, 0x2, URZ ;  /* 0x0000000208047890 */ /* 0x000fe4000fffe03f */
[----:B------:R-:W-:Y:S01]  /*1b00*/  UIADD3 UR6, UR9, 0x2, URZ ;  /* 0x0000000209067890 */ /* 0x000fe2000fffe03f */
[----:B------:R-:W-:Y:S01]  /*1b10*/  UMOV UR5, 0x40000040 ;  /* 0x4000004000057882 */ /* 0x000fe20000000000 */
[----:B------:R-:W-:Y:S01]  /*1b20*/  UMOV UR7, 0x40000040 ;  /* 0x4000004000077882 */ /* 0x000fe20000000000 */
[----:B------:R-:W-:-:S02]  /*1b30*/  WARPGROUP.DEPBAR.LE gsb0, 0x0 ;  /* 0x00008000000079c5 */ /* 0x000fc40000010000 */
[----:B------:R-:W-:-:S06]  /*1b40*/  WARPGROUP.ARRIVE ;  /* 0x00000000000079c5 */ /* 0x000fcc0000000000 */
[----:B------:R-:W-:Y:S01]  /*1b50*/  HGMMA.64x64x8.F32.TF32 R24, gdesc[UR4], R24, gsb0 ;  /* 0x04e00000041879f0 */ /* 0x000fe20008002818 */
[----:B------:R-:W-:Y:S02]  /*1b60*/  UIADD3 UR4, UR8, 0x4, URZ ;  /* 0x0000000408047890 */ /* 0x000fe4000fffe03f */
[----:B------:R-:W-:Y:S01]  /*1b70*/  UIADD3 UR6, UR9, 0x4, URZ ;  /* 0x0000000409067890 */ /* 0x000fe2000fffe03f */
[----:B------:R-:W-:Y:S01]  /*1b80*/  UMOV UR5, 0x40000040 ;  /* 0x4000004000057882 */ /* 0x000fe20000000000 */
[----:B------:R-:W-:Y:S01]  /*1b90*/  UMOV UR7, 0x40000040 ;  /* 0x4000004000077882 */ /* 0x000fe20000000000 */
[----:B------:R-:W-:Y:S02]  /*1ba0*/  WARPGROUP.DEPBAR.LE gsb0, 0x0 ;  /* 0x00008000000079c5 */ /* 0x000fe40000010000 */
        /* <DEDUP_REMOVED lines=36> */
[----:B------:R-:W-:Y:S03]  /*1df0*/  HGMMA.64x64x8.F32.TF32 R24, gdesc[UR4], R24, gsb0 ;  /* 0x04e00000041879f0 */ /* 0x000fe60008002818 */
[----:B------:R-:W-:Y:S02]  /*1e00*/  WARPGROUP.DEPBAR.LE gsb0, 0x0 ;  /* 0x00008000000079c5 */ /* 0x000fe40000010000 */
[----:B------:R-:W-:Y:S05]  /*1e10*/  @!P1 BRA `(.L_x_25) ;  /* 0x0000000400849947 */ /* 0x000fea0003800000 */
[----:B------:R-:W-:Y:S01]  /*1e20*/  UIADD3 UR8, UR38, 0x1, URZ ;  /* 0x0000000126087890 */ /* 0x000fe2000fffe03f */
[----:B------:R-:W-:Y:S02]  /*1e30*/  IMAD.U32 R0, RZ, RZ, UR42 ;  /* 0x0000002aff007e24 */ /* 0x000fe4000f8e00ff */
[----:B------:R-:W-:Y:S01]  /*1e40*/  IMAD.U32 R3, RZ, RZ, UR38 ;  /* 0x00000026ff037e24 */ /* 0x000fe2000f8e00ff */
[----:B------:R-:W-:-:S04]  /*1e50*/  UISETP.NE.AND UP0, UPT, UR8, 0x7, UPT ;  /* 0x000000070800788c */ /* 0x000fc8000bf05270 */
[----:B------:R-:W-:Y:S02]  /*1e60*/  USEL UR4, URZ, 0x1, UP0 ;  /* 0x000000013f047887 */ /* 0x000fe40008000000 */
[----:B------:R-:W-:Y:S02]  /*1e70*/  USEL UR8, UR8, URZ, UP0 ;  /* 0x0000003f08087287 */ /* 0x000fe40008000000 */
[----:B------:R-:W-:-:S06]  /*1e80*/  ULOP3.LUT UR4, UR39, UR4, URZ, 0x3c, !UPT ;  /* 0x0000000427047292 */ /* 0x000fcc000f8e3c3f */
[----:B------:R-:W-:-:S07]  /*1e90*/  IMAD.U32 R6, RZ, RZ, UR4 ;  /* 0x00000004ff067e24 */ /* 0x000fce000f8e00ff */
.L_x_32:
[----:B------:R-:W-:Y:S05]  /*1ea0*/  @!P0 BRA `(.L_x_26) ;  /* 0x0000000000048947 */ /* 0x000fea0003800000 */
[----:B------:R-:W-:Y:S01]  /*1eb0*/  BPT.TRAP 0x1 ;  /* 0x000000040000795c */ /* 0x000fe20000300000 */
.L_x_26:
[----:B------:R-:W-:Y:S01]  /*1ec0*/  ULEA UR4, UR8, UR41, 0x3 ;  /* 0x0000002908047291 */ /* 0x000fe2000f8e183f */
[----:B------:R-:W-:-:S08]  /*1ed0*/  SHF.L.U32 R4, R6, 0x1f, RZ ;  /* 0x0000001f06047819 */ /* 0x000fd000000006ff */
[----:B------:R0:W1:Y:S01]  /*1ee0*/  SYNCS.PHASECHK.TRANS64.TRYWAIT P1, [UR4], R4 ;  /* 0x00000004ff0075a7 */ /* 0x0000620008020144 */
[----:B------:R-:W-:Y:S05]  /*1ef0*/  @!P0 BRA `(.L_x_27) ;  /* 0x0000000000048947 */ /* 0x000fea0003800000 */
[----:B------:R-:W-:Y:S01]  /*1f00*/  BPT.TRAP 0x1 ;  /* 0x000000040000795c */ /* 0x000fe20000300000 */
.L_x_27:
[----:B-1----:R-:W-:Y:S05]  /*1f10*/  @P1 BRA `(.L_x_28) ;  /* 0x0000000000081947 */ /* 0x002fea0003800000 */
[----:B------:R-:W1:Y:S02]  /*1f20*/  SYNCS.PHASECHK.TRANS64.TRYWAIT P1, [UR4], R4 ;  /* 0x00000004ff0075a7 */ /* 0x000e640008020144 */
[----:B-1----:R-:W-:Y:S05]  /*1f30*/  @!P1 BRA `(.L_x_29) ;  /* 0x0000003c00749947 */ /* 0x002fea0003800000 */
.L_x_28:
[----:B------:R-:W-:Y:S01]  /*1f40*/  ULEA UR9, UR8, UR45, 0xa ;  /* 0x0000002d08097291 */ /* 0x000fe2000f8e503f */
[----:B------:R-:W-:Y:S01]  /*1f50*/  WARPGROUP.ARRIVE ;  /* 0x00000000000079c5 */ /* 0x000fe20000000000 */
[----:B------:R-:W-:Y:S01]  /*1f60*/  ULEA UR10, UR8, UR46, 0xa ;  /* 0x0000002e080a7291 */ /* 0x000fe2000f8e503f */
[----:B------:R-:W-:Y:S01]  /*1f70*/  UMOV UR5, 0x40000040 ;  /* 0x4000004000057882 */ /* 0x000fe20000000000 */
[----:B------:R-:W-:-:S03]  /*1f80*/  UMOV UR7, 0x40000040 ;  /* 0x4000004000077882 */ /* 0x000fc60000000000 */
[----:B------:R-:W-:Y:S02]  /*1f90*/  UMOV UR4, UR9 ;  /* 0x0000000900047c82 */ /* 0x000fe40008000000 */
[----:B------:R-:W-:Y:S02]  /*1fa0*/  UMOV UR6, UR10 ;  /* 0x0000000a00067c82 */ /* 0x000fe40008000000 */
[----:B------:R-:W-:Y:S01]  /*1fb0*/  HGMMA.64x64x8.F32.TF32 R24, gdesc[UR4], R24, gsb0 ;  /* 0x04e00000041879f0 */ /* 0x000fe20008002818 */
        /* <DEDUP_REMOVED lines=51> */
[----:B------:R-:W-:Y:S01]  /*22f0*/  BPT.TRAP 0x1 ;  /* 0x000000040000795c */ /* 0x000fe20000300000 */
.L_x_30:
[----:B------:R-:W-:-:S13]  /*2300*/  ISETP.NE.AND P1, PT, R71, RZ, PT ;  /* 0x000000ff4700720c */ /* 0x000fda0003f25270 */
[----:B01----:R-:W-:-:S05]  /*2310*/  @P1 LEA R4, R3, UR41, 0x3 ;  /* 0x0000002903041c11 */ /* 0x003fca000f8e18ff */
[----:B------:R-:W-:-:S05]  /*2320*/  @P1 VIADD R5, R4, 0x38 ;  /* 0x0000003804051836 */ /* 0x000fca0000000000 */
[----:B------:R-:W-:-:S04]  /*2330*/  @P1 PRMT R5, R56, 0x654, R5 ;  /* 0x0000065438051816 */ /* 0x000fc80000000005 */
[----:B------:R0:W-:Y:S01]  /*2340*/  @P1 SYNCS.ARRIVE.TRANS64.RED.A1T0 RZ, [R5+URZ], RZ ;  /* 0x000000ff05ff19a7 */ /* 0x0001e2000810043f */
[----:B------:R-:W-:-:S13]  /*2350*/  ISETP.GT.U32.AND P1, PT, R23, 0x1, PT ;  /* 0x000000011700780c */ /* 0x000fda0003f24070 */
[----:B0-----:R-:W-:Y:S05]  /*2360*/  @P1 BRA `(.L_x_31) ;  /* 0x0000000000041947 */ /* 0x001fea0003800000 */
[----:B------:R-:W-:Y:S01]  /*2370*/  BPT.TRAP 0x1 ;  /* 0x000000040000795c */ /* 0x000fe20000300000 */
.L_x_31:
[----:B------:R-:W-:Y:S01]  /*2380*/  UIADD3 UR8, UR8, 0x1, URZ ;  /* 0x0000000108087890 */ /* 0x000fe2000fffe03f */
[C---:B------:R-:W-:Y:S01]  /*2390*/  ISETP.GT.AND P2, PT, R0.reuse, 0x1, PT ;  /* 0x000000010000780c */ /* 0x040fe20003f44270 */
[----:B------:R-:W-:Y:S02]  /*23a0*/  VIADD R3, R3, 0x1 ;  /* 0x0000000103037836 */ /* 0x000fe40000000000 */
[----:B------:R-:W-:Y:S01]  /*23b0*/  UISETP.NE.AND UP0, UPT, UR8, 0x7, UPT ;  /* 0x000000070800788c */ /* 0x000fe2000bf05270 */
[----:B------:R-:W-:Y:S02]  /*23c0*/  VIADD R0, R0, 0xffffffff ;  /* 0xffffffff00007836 */ /* 0x000fe40000000000 */
[C---:B------:R-:W-:Y:S01]  /*23d0*/  ISETP.NE.AND P1, PT, R3.reuse, 0x7, PT ;  /* 0x000000070300780c */ /* 0x040fe20003f25270 */
[----:B------:R-:W-:Y:S02]  /*23e0*/  USEL UR4, URZ, 0x1, UP0 ;  /* 0x000000013f047887 */ /* 0x000fe40008000000 */
[----:B------:R-:W-:Y:S01]  /*23f0*/  USEL UR8, UR8, URZ, UP0 ;  /* 0x0000003f08087287 */ /* 0x000fe20008000000 */
[----:B------:R-:W-:-:S03]  /*2400*/  SEL R3, R3, RZ, P1 ;  /* 0x000000ff03037207 */ /* 0x000fc60000800000 */
[----:B------:R-:W-:Y:S01]  /*2410*/  LOP3.LUT R6, R6, UR4, RZ, 0x3c, !PT ;  /* 0x0000000406067c12 */ /* 0x000fe2000f8e3cff */
[----:B------:R-:W-:Y:S07]  /*2420*/  @P2 BRA `(.L_x_32) ;  /* 0xfffffff8009c2947 */ /* 0x000fee000383ffff */
.L_x_25:
[----:B------:R-:W0:Y:S01]  /*2430*/  LDC R0, c[0x0][0x28c] ;  /* 0x0000a300ff007b82 */ /* 0x000e220000000800 */
[----:B------:R-:W-:-:S04]  /*2440*/  IMAD.U32 R3, RZ, RZ, UR49 ;  /* 0x00000031ff037e24 */ /* 0x000fc8000f8e00ff */
[----:B------:R1:W-:Y:S01]  /*2450*/  SYNCS.ARRIVE.TRANS64.A1T0 RZ, [R3+UR48], RZ ;  /* 0x000000ff03ff79a7 */ /* 0x0003e20008100030 */
[----:B0-----:R-:W-:-:S13]  /*2460*/  ISETP.GE.AND P1, PT, R0, 0x1, PT ;  /* 0x000000010000780c */ /* 0x001fda0003f26270 */
[----:B-1----:R-:W-:Y:S05]  /*2470*/  @!P1 BRA `(.L_x_33) ;  /* 0x0000000000509947 */ /* 0x002fea0003800000 */
[----:B------:R-:W-:Y:S05]  /*2480*/  @!P0 BRA `(.L_x_34) ;  /* 0x0000000000048947 */ /* 0x000fea0003800000 */
[----:B------:R-:W-:Y:S01]  /*2490*/  BPT.TRAP 0x1 ;  /* 0x000000040000795c */ /* 0x000fe20000300000 */
.L_x_34:
[----:B------:R-:W-:Y:S01]  /*24a0*/  ISETP.NE.AND P1, PT, R71, RZ, PT ;  /* 0x000000ff4700720c */ /* 0x000fe20003f25270 */
[----:B------:R-:W-:Y:S01]  /*24b0*/  BSSY B0, `(.L_x_35) ;  /* 0x000000e000007945 */ /* 0x000fe20003800000 */
[----:B------:R-:W-:-:S11]  /*24c0*/  ISETP.GT.U32.AND P0, PT, R23, 0x1, PT ;  /* 0x000000011700780c */ /* 0x000fd60003f04070 */
[----:B------:R-:W-:Y:S05]  /*24d0*/  @!P1 BRA `(.L_x_36) ;  /* 0x00000000002c9947 */ /* 0x000fea0003800000 */
[----:B------:R-:W-:-:S04]  /*24e0*/  UIADD3 UR6, UR38, UR42, URZ ;  /* 0x0000002a26067290 */ /* 0x000fc8000fffe03f */
[----:B------:R-:W-:-:S04]  /*24f0*/  UIMAD.WIDE.U32 UR4, UR6, 0x24924925, URZ ;  /* 0x24924925060478a5 */ /* 0x000fc8000f8e003f */
[----:B------:R-:W-:-:S04]  /*2500*/  UIADD3 UR4, UR6, -UR5, URZ ;  /* 0x8000000506047290 */ /* 0x000fc8000fffe03f */
[----:B------:R-:W-:-:S04]  /*2510*/  ULEA.HI UR4, UR4, UR5, URZ, 0x1f ;  /* 0x0000000504047291 */ /* 0x000fc8000f8ff83f */
[----:B------:R-:W-:-:S04]  /*2520*/  USHF.R.U32.HI UR4, URZ, 0x2, UR4 ;  /* 0x000000023f047899 */ /* 0x000fc80008011604 */
[----:B------:R-:W-:-:S04]  /*2530*/  UIMAD UR4, UR4, -0x7, UR6 ;  /* 0xfffffff9040478a4 */ /* 0x000fc8000f8e0206 */
[----:B------:R-:W-:-:S04]  /*2540*/  ULEA UR4, UR4, UR41, 0x3 ;  /* 0x0000002904047291 */ /* 0x000fc8000f8e183f */
[----:B------:R-:W-:-:S06]  /*2550*/  UIADD3 UR4, UR4, 0x38, URZ ;  /* 0x0000003804047890 */ /* 0x000fcc000fffe03f */
[----:B------:R-:W-:-:S05]  /*2560*/  IMAD.U32 R3, RZ, RZ, UR4 ;  /* 0x00000004ff037e24 */ /* 0x000fca000f8e00ff */
[----:B------:R-:W-:-:S04]  /*2570*/  PRMT R0, R56, 0x654, R3 ;  /* 0x0000065438007816 */ /* 0x000fc80000000003 */
[----:B------:R0:W-:Y:S03]  /*2580*/  SYNCS.ARRIVE.TRANS64.RED.A1T0 RZ, [R0+URZ], RZ ;  /* 0x000000ff00ff79a7 */ /* 0x0001e6000810043f */
.L_x_36:
[----:B------:R-:W-:Y:S05]  /*2590*/  BSYNC B0 ;  /* 0x0000000000007941 */ /* 0x000fea0003800000 */
.L_x_35:
[----:B------:R-:W-:Y:S05]  /*25a0*/  @P0 BRA `(.L_x_33) ;  /* 0x0000000000040947 */ /* 0x000fea0003800000 */
[----:B------:R-:W-:Y:S01]  /*25b0*/  BPT.TRAP 0x1 ;  /* 0x000000040000795c */ /* 0x000fe20000300000 */
.L_x_33:
[----:B0-----:R-:W-:Y:S01]  /*25c0*/  SHF.L.U32 R0, R77, 0x1f, RZ ;  /* 0x0000001f4d007819 */ /* 0x001fe200000006ff */
[----:B------:R-:W-:Y:S01]  /*25d0*/  UISETP.GE.U32.AND UP1, UPT, UR47, 0x7, UPT ;  /* 0x000000072f00788c */ /* 0x000fe2000bf26070 */
[----:B------:R-:W-:Y:S01]  /*25e0*/  SHF.R.S32.HI R11, RZ, 0x1f, R19 ;  /* 0x0000001fff0b7819 */ /* 0x000fe20000011413 */
[----:B------:R-:W-:Y:S01]  /*25f0*/  UIADD3 UR38, UR38, UR47, URZ ;  /* 0x0000002f26267290 */ /* 0x000fe2000fffe03f */
[----:B------:R-:W0:Y:S03]  /*2600*/  SYNCS.PHASECHK.TRANS64.TRYWAIT P0, [UR43+0x8], R0 ;  /* 0x00000800ff0075a7 */ /* 0x000e26000800016b */
[----:B------:R-:W-:-:S04]  /*2610*/  UISETP.GT.U32.AND UP0, UPT, UR38, 0x6, UPT ;  /* 0x000000062600788c */ /* 0x000fc8000bf04070 */
[----:B------:R-:W-:Y:S02]  /*2620*/  UISETP.LT.U32.AND UP0, UPT, UR47, 0x7, UP0 ;  /* 0x000000072f00788c */ /* 0x000fe40008701070 */
[----:B------:R-:W-:Y:S02]  /*2630*/  @UP1 UIMAD.WIDE.U32 UR4, UR38, 0x24924925, URZ ;  /* 0x24924925260418a5 */ /* 0x000fe4000f8e003f */
[----:B------:R-:W-:Y:S02]  /*2640*/  USEL UR6, URZ, 0x1, !UP0 ;  /* 0x000000013f067887 */ /* 0x000fe4000c000000 */
[----:B------:R-:W-:Y:S02]  /*2650*/  @UP1 UIADD3 UR4, UR38, -UR5, URZ ;  /* 0x8000000526041290 */ /* 0x000fe4000fffe03f */
[----:B------:R-:W-:Y:S02]  /*2660*/  ULOP3.LUT UR39, UR39, UR6, URZ, 0x3c, !UPT ;  /* 0x0000000627277292 */ /* 0x000fe4000f8e3c3f */
[----:B------:R-:W-:-:S04]  /*2670*/  @UP1 ULEA.HI UR4, UR4, UR5, URZ, 0x1f ;  /* 0x0000000504041291 */ /* 0x000fc8000f8ff83f */
[----:B------:R-:W-:-:S04]  /*2680*/  @UP1 USHF.R.U32.HI UR4, URZ, 0x2, UR4 ;  /* 0x000000023f041899 */ /* 0x000fc80008011604 */
[----:B------:R-:W-:Y:S01]  /*2690*/  @UP1 ULOP3.LUT UR39, UR39, 0x1, UR4, 0x78, !UPT ;  /* 0x0000000127271892 */ /* 0x000fe2000f8e7804 */
[----:B0-----:R-:W-:Y:S11]  /*26a0*/  @!P0 BRA `(.L_x_37) ;  /* 0x0000003400b08947 */ /* 0x001ff60003800000 */
.L_x_130:
[----:B0-----:R-:W-:Y:S01]  /*26b0*/  IMAD.SHL.U32 R3, R22, 0x40, RZ ;  /* 0x0000004016037824 */ /* 0x001fe200078e00ff */
[----:B------:R-:W-:Y:S01]  /*26c0*/  ULDC UR6, c[0x0][0x284] ;  /* 0x0000a10000067ab9 */ /* 0x000fe20000000800 */
[----:B------:R-:W-:Y:S01]  /*26d0*/  IMAD.SHL.U32 R12, R18, 0x40, RZ ;  /* 0x00000040120c7824 */ /* 0x000fe200078e00ff */
[----:B------:R-:W-:Y:S01]  /*26e0*/  ULDC.64 UR4, c[0x0][0x5d0] ;  /* 0x0001740000047ab9 */ /* 0x000fe20000000a00 */
[----:B------:R-:W-:Y:S01]  /*26f0*/  IMAD.WIDE R72, R22, 0x40, R60 ;  /* 0x0000004016487825 */ /* 0x000fe200078e023c */
[----:B------:R-:W-:Y:S01]  /*2700*/  ISETP.GE.AND P0, PT, R3, UR6, PT ;  /* 0x0000000603007c0c */ /* 0x000fe2000bf06270 */
[----:B------:R-:W-:Y:S01]  /*2710*/  ULDC UR6, c[0x0][0x288] ;  /* 0x0000a20000067ab9 */ /* 0x000fe20000000800 */
[----:B------:R-:W-:Y:S01]  /*2720*/  SHF.R.S32.HI R13, RZ, 0x1f, R12 ;  /* 0x0000001fff0d7819 */ /* 0x000fe2000001140c */
[----:B------:R-:W-:Y:S01]  /*2730*/  IMAD R0, R11, UR4, RZ ;  /* 0x000000040b007c24 */ /* 0x000fe2000f8e02ff */
[----:B------:R-:W-:Y:S01]  /*2740*/  ISETP.GE.OR P0, PT, R12, UR6, P0 ;  /* 0x000000060c007c0c */ /* 0x000fe20008706670 */
[----:B------:R-:W-:-:S04]  /*2750*/  IMAD.WIDE.U32 R4, R19, UR4, R62 ;  /* 0x0000000413047c25 */ /* 0x000fc8000f8e003e */
[----:B------:R-:W-:Y:S01]  /*2760*/  IMAD R7, R19, UR5, R0 ;  /* 0x0000000513077c24 */ /* 0x000fe2000f8e0200 */
[----:B------:R-:W-:Y:S01]  /*2770*/  IADD3 R4, P1, R12, R4, RZ ;  /* 0x000000040c047210 */ /* 0x000fe20007f3e0ff */
[----:B------:R-:W-:Y:S02]  /*2780*/  ULDC.64 UR4, c[0x0][0x5c8] ;  /* 0x0001720000047ab9 */ /* 0x000fe40000000a00 */
[----:B------:R-:W-:Y:S01]  /*2790*/  IMAD R9, R73, UR4, RZ ;  /* 0x0000000449097c24 */ /* 0x000fe2000f8e02ff */
[----:B------:R-:W-:-:S03]  /*27a0*/  IADD3.X R5, R13, R5, R7, P1, !PT ;  /* 0x000000050d057210 */ /* 0x000fc60000ffe407 */
[C---:B------:R-:W-:Y:S02]  /*27b0*/  IMAD R9, R72.reuse, UR5, R9 ;  /* 0x0000000548097c24 */ /* 0x040fe4000f8e0209 */
[----:B------:R-:W-:Y:S01]  /*27c0*/  IMAD.WIDE.U32 R74, R72, UR4, R4 ;  /* 0x00000004484a7c25 */ /* 0x000fe2000f8e0004 */
[----:B------:R-:W-:Y:S06]  /*27d0*/  @P0 BRA `(.L_x_38) ;  /* 0x0000001800d40947 */ /* 0x000fec0003800000 */
[----:B-----5:R-:W-:Y:S01]  /*27e0*/  FSETP.NEU.AND P0, PT, R58, RZ, PT ;  /* 0x000000ff3a00720b */ /* 0x020fe20003f0d000 */
[----:B------:R-:W-:Y:S01]  /*27f0*/  IMAD.IADD R18, R67, 0x1, -R12 ;  /* 0x0000000143127824 */ /* 0x000fe200078e0a0c */
[----:B------:R-:W-:Y:S01]  /*2800*/  BSSY B0, `(.L_x_38) ;  /* 0x00001b2000007945 */ /* 0x000fe20003800000 */
[----:B------:R-:W-:Y:S02]  /*2810*/  IMAD.IADD R0, R70, 0x1, -R3 ;  /* 0x0000000146007824 */ /* 0x000fe400078e0a03 */
[----:B------:R-:W-:Y:S01]  /*2820*/  IMAD.IADD R7, R75, 0x1, R9 ;  /* 0x000000014b077824 */ /* 0x000fe200078e0209 */
[----:B------:R-:W-:-:S04]  /*2830*/  ISETP.GT.AND P1, PT, R18, RZ, PT ;  /* 0x000000ff1200720c */ /* 0x000fc80003f24270 */
[----:B------:R-:W-:-:S03]  /*2840*/  ISETP.GT.AND P3, PT, R0, RZ, P1 ;  /* 0x000000ff0000720c */ /* 0x000fc60000f64270 */
[----:B------:R-:W-:Y:S10]  /*2850*/  @!P0 BRA `(.L_x_39) ;  /* 0x0000001000d88947 */ /* 0x000ff40003800000 */
[----:B------:R-:W0:Y:S01]  /*2860*/  LDC.64 R78, c[0x0][0x5b8] ;  /* 0x00016e00ff4e7b82 */ /* 0x000e220000000a00 */
[----:B------:R-:W-:-:S07]  /*2870*/  ULDC.64 UR4, c[0x0][0x5c0] ;  /* 0x0001700000047ab9 */ /* 0x000fce0000000a00 */
[----:B------:R-:W1:Y:S08]  /*2880*/  LDC.64 R80, c[0x0][0x5b0] ;  /* 0x00016c00ff507b82 */ /* 0x000e700000000a00 */
[----:B------:R-:W2:Y:S01]  /*2890*/  LDC.64 R82, c[0x0][0x5a8] ;  /* 0x00016a00ff527b82 */ /* 0x000ea20000000a00 */
[-C--:B0-----:R-:W-:Y:S02]  /*28a0*/  IMAD R6, R11, R78.reuse, RZ ;  /* 0x0000004e0b067224 */ /* 0x081fe400078e02ff */
[----:B------:R-:W-:-:S04]  /*28b0*/  IMAD.WIDE.U32 R4, R19, R78, R62 ;  /* 0x0000004e13047225 */ /* 0x000fc800078e003e */
[----:B------:R-:W-:Y:S01]  /*28c0*/  IMAD R75, R19, R79, R6 ;  /* 0x0000004f134b7224 */ /* 0x000fe200078e0206 */
[----:B------:R-:W-:Y:S01]  /*28d0*/  IADD3 R8, P0, R12, R4, RZ ;  /* 0x000000040c087210 */ /* 0x000fe20007f1e0ff */
[----:B-1----:R-:W-:-:S03]  /*28e0*/  IMAD R3, R73, R80, RZ ;  /* 0x0000005049037224 */ /* 0x002fc600078e02ff */
[----:B------:R-:W-:Y:S01]  /*28f0*/  IADD3.X R9, R13, R5, R75, P0, !PT ;  /* 0x000000050d097210 */ /* 0x000fe200007fe44b */
[C---:B------:R-:W-:Y:S02]  /*2900*/  IMAD R73, R72.reuse, R81, R3 ;  /* 0x0000005148497224 */ /* 0x040fe400078e0203 */
[----:B------:R-:W-:-:S04]  /*2910*/  IMAD.WIDE.U32 R4, R72, R80, R8 ;  /* 0x0000005048047225 */ /* 0x000fc800078e0008 */
[----:B------:R-:W-:Y:S01]  /*2920*/  IMAD.IADD R3, R5, 0x1, R73 ;  /* 0x0000000105037824 */ /* 0x000fe200078e0249 */
[----:B--2---:R-:W-:-:S04]  /*2930*/  LEA R10, P0, R4, R82, 0x2 ;  /* 0x00000052040a7211 */ /* 0x004fc800078010ff */
[----:B------:R-:W-:-:S05]  /*2940*/  LEA.HI.X R11, R4, R83, R3, 0x2, P0 ;  /* 0x00000053040b7211 */ /* 0x000fca00000f1403 */
[----:B------:R-:W2:Y:S01]  /*2950*/  @P3 LDG.E.LTC128B R3, desc[UR36][R10.64] ;  /* 0x000000240a033981 */ /* 0x000ea2000c1e1920 */
[----:B------:R-:W-:Y:S01]  /*2960*/  IMAD.WIDE.U32 R4, R72, R80, R12 ;  /* 0x0000005048047225 */ /* 0x000fe200078e000c */
[----:B------:R-:W-:Y:S01]  /*2970*/  ISETP.GT.AND P2, PT, R18, 0x1, PT ;  /* 0x000000011200780c */ /* 0x000fe20003f44270 */
[----:B------:R-:W-:Y:S01]  /*2980*/  BSSY B1, `(.L_x_40) ;  /* 0x0000017000017945 */ /* 0x000fe20003800000 */
[C---:B------:R-:W-:Y:S01]  /*2990*/  SHF.L.U64.HI R21, R80.reuse, 0x3, R81 ;  /* 0x0000000350157819 */ /* 0x040fe20000010251 */
[----:B------:R-:W-:Y:S01]  /*29a0*/  IMAD.SHL.U32 R20, R80, 0x8, RZ ;  /* 0x0000000850147824 */ /* 0x000fe200078e00ff */
[----:B------:R-:W-:Y:S02]  /*29b0*/  IADD3 R14, P0, R62, R4, RZ ;  /* 0x000000043e0e7210 */ /* 0x000fe40007f1e0ff */
[----:B------:R-:W-:Y:S01]  /*29c0*/  ISETP.GT.AND P4, PT, R0, RZ, P2 ;  /* 0x000000ff0000720c */ /* 0x000fe20001784270 */
[----:B------:R-:W-:Y:S01]  /*29d0*/  IMAD.WIDE.U32 R20, R72, R80, R20 ;  /* 0x0000005048147225 */ /* 0x000fe200078e0014 */
[----:B------:R-:W-:-:S02]  /*29e0*/  IADD3.X R15, R63, R73, R5, P0, !PT ;  /* 0x000000493f0f7210 */ /* 0x000fc400007fe405 */
[----:B------:R-:W-:Y:S01]  /*29f0*/  LEA R6, P0, R74, UR4, 0x2 ;  /* 0x000000044a067c11 */ /* 0x000fe2000f8010ff */
[----:B------:R-:W-:Y:S01]  /*2a00*/  IMAD.IADD R73, R73, 0x1, R21 ;  /* 0x0000000149497824 */ /* 0x000fe200078e0215 */
[----:B------:R-:W-:Y:S01]  /*2a10*/  ISETP.GT.AND P1, PT, R0, 0x8, P1 ;  /* 0x000000080000780c */ /* 0x000fe20000f24270 */
[----:B------:R-:W-:Y:S01]  /*2a20*/  IMAD.WIDE.U32 R14, R19, R78, R14 ;  /* 0x0000004e130e7225 */ /* 0x000fe200078e000e */
[----:B------:R-:W-:-:S03]  /*2a30*/  LEA.HI.X R7, R74, UR5, R7, 0x2, P0 ;  /* 0x000000054a077c11 */ /* 0x000fc600080f1407 */
[----:B------:R-:W-:Y:S01]  /*2a40*/  IMAD.IADD R15, R75, 0x1, R15 ;  /* 0x000000014b0f7824 */ /* 0x000fe200078e020f */
[----:B------:R-:W-:Y:S01]  /*2a50*/  LEA R4, P0, R14, R82, 0x2 ;  /* 0x000000520e047211 */ /* 0x000fe200078010ff */
[----:B--2---:R-:W-:-:S04]  /*2a60*/  FMUL R5, R3, R58 ;  /* 0x0000003a03057220 */ /* 0x004fc80000400000 */
[----:B------:R-:W-:Y:S01]  /*2a70*/  FFMA R11, R24, R57, R5 ;  /* 0x00000039180b7223 */ /* 0x000fe20000000005 */
[----:B------:R-:W-:Y:S02]  /*2a80*/  LEA.HI.X R5, R14, R83, R15, 0x2, P0 ;  /* 0x000000530e057211 */ /* 0x000fe400000f140f */
[----:B------:R-:W-:Y:S02]  /*2a90*/  IADD3 R10, P0, R8, R20, RZ ;  /* 0x00000014080a7210 */ /* 0x000fe40007f1e0ff */
[----:B------:R0:W-:Y:S02]  /*2aa0*/  @P3 STG.E desc[UR36][R6.64], R11 ;  /* 0x0000000b06003986 */ /* 0x0001e4000c101924 */
[----:B------:R-:W-:Y:S01]  /*2ab0*/  LEA R14, P3, R10, R82, 0x2 ;  /* 0x000000520a0e7211 */ /* 0x000fe200078610ff */
[----:B------:R-:W-:Y:S01]  /*2ac0*/  IMAD.X R9, R73, 0x1, R9, P0 ;  /* 0x0000000149097824 */ /* 0x000fe200000e0609 */
[----:B------:R-:W-:Y:S11]  /*2ad0*/  @!P4 BRA `(.L_x_41) ;  /* 0x000000000004c947 */ /* 0x000ff60003800000 */
[----:B------:R1:W5:Y:S02]  /*2ae0*/  LDG.E.LTC128B R3, desc[UR36][R4.64+0x4] ;  /* 0x0000042404037981 */ /* 0x000364000c1e1920 */
.L_x_41:
[----:B------:R-:W-:Y:S05]  /*2af0*/  BSYNC B1 ;  /* 0x0000000000017941 */ /* 0x000fea0003800000 */
.L_x_40:
[----:B-----5:R-:W-:Y:S01]  /*2b00*/  FMUL R8, R3, R58 ;  /* 0x0000003a03087220 */ /* 0x020fe20000400000 */
[----:B------:R-:W-:Y:S01]  /*2b10*/  IMAD.MOV.U32 R21, RZ, RZ, R3 ;  /* 0x000000ffff157224 */ /* 0x000fe200078e0003 */
[----:B------:R-:W-:Y:S02]  /*2b20*/  LEA.HI.X R15, R10, R83, R9, 0x2, P3 ;  /* 0x000000530a0f7211 */ /* 0x000fe400018f1409 */
[----:B------:R-:W-:-:S05]  /*2b30*/  FFMA R25, R25, R57, R8 ;  /* 0x0000003919197223 */ /* 0x000fca0000000008 */
[----:B------:R2:W-:Y:S04]  /*2b40*/  @P4 STG.E desc[UR36][R6.64+0x4], R25 ;  /* 0x0000041906004986 */ /* 0x0005e8000c101924 */
[----:B------:R-:W3:Y:S01]  /*2b50*/  @P1 LDG.E.LTC128B R21, desc[UR36][R14.64] ;  /* 0x000000240e151981 */ /* 0x000ee2000c1e1920 */
[----:B------:R-:W-:Y:S01]  /*2b60*/  IADD3 R12, P0, P3, R62, R20, R12 ;  /* 0x000000143e0c7210 */ /* 0x000fe20007b1e00c */
[----:B------:R-:W-:Y:S01]  /*2b70*/  BSSY B1, `(.L_x_42) ;  /* 0x0000010000017945 */ /* 0x000fe20003800000 */
[----:B0-----:R-:W-:Y:S02]  /*2b80*/  SHF.L.U64.HI R11, R59, 0x2, R64 ;  /* 0x000000023b0b7819 */ /* 0x001fe40000010240 */
[----:B------:R-:W-:Y:S02]  /*2b90*/  IADD3.X R13, R63, R73, R13, P0, P3 ;  /* 0x000000493f0d7210 */ /* 0x000fe400007e640d */
[----:B------:R-:W-:-:S02]  /*2ba0*/  LEA R10, P3, R59, R6, 0x2 ;  /* 0x000000063b0a7211 */ /* 0x000fc400078610ff */
[----:B------:R-:W-:Y:S01]  /*2bb0*/  ISETP.GT.AND P2, PT, R0, 0x8, P2 ;  /* 0x000000080000780c */ /* 0x000fe20001744270 */
[----:B------:R-:W-:Y:S01]  /*2bc0*/  IMAD.WIDE.U32 R12, R19, R78, R12 ;  /* 0x0000004e130c7225 */ /* 0x000fe200078e000c */
[----:B------:R-:W-:-:S03]  /*2bd0*/  ISETP.GT.AND P0, PT, R18, 0x8, PT ;  /* 0x000000081200780c */ /* 0x000fc60003f04270 */
[----:B------:R-:W-:Y:S01]  /*2be0*/  IMAD.X R11, R11, 0x1, R7, P3 ;  /* 0x000000010b0b7824 */ /* 0x000fe200018e0607 */
[----:B------:R-:W-:Y:S01]  /*2bf0*/  LEA R8, P4, R12, R82, 0x2 ;  /* 0x000000520c087211 */ /* 0x000fe200078810ff */
[----:B------:R-:W-:-:S05]  /*2c00*/  IMAD.IADD R9, R75, 0x1, R13 ;  /* 0x000000014b097824 */ /* 0x000fca00078e020d */
[----:B------:R-:W-:Y:S01]  /*2c10*/  LEA.HI.X R9, R12, R83, R9, 0x2, P4 ;  /* 0x000000530c097211 */ /* 0x000fe200020f1409 */
[----:B---3--:R-:W-:-:S04]  /*2c20*/  FMUL R3, R21, R58 ;  /* 0x0000003a15037220 */ /* 0x008fc80000400000 */
[----:B------:R-:W-:-:S05]  /*2c30*/  FFMA R3, R26, R57, R3 ;  /* 0x000000391a037223 */ /* 0x000fca0000000003 */
[----:B------:R2:W-:Y:S01]  /*2c40*/  @P1 STG.E desc[UR36][R10.64], R3 ;  /* 0x000000030a001986 */ /* 0x0005e2000c101924 */
[----:B------:R-:W-:Y:S05]  /*2c50*/  @!P2 BRA `(.L_x_43) ;  /* 0x000000000004a947 */ /* 0x000fea0003800000 */
[----:B------:R0:W5:Y:S02]  /*2c60*/  LDG.E.LTC128B R21, desc[UR36][R8.64+0x4] ;  /* 0x0000042408157981 */ /* 0x000164000c1e1920 */
.L_x_43:
[----:B------:R-:W-:Y:S05]  /*2c70*/  BSYNC B1 ;  /* 0x0000000000017941 */ /* 0x000fea0003800000 */
.L_x_42:
[----:B-----5:R-:W-:Y:S01]  /*2c80*/  FMUL R12, R21, R58 ;  /* 0x0000003a150c7220 */ /* 0x020fe20000400000 */
[----:B------:R-:W-:Y:S01]  /*2c90*/  ISETP.GT.AND P3, PT, R0, RZ, P0 ;  /* 0x000000ff0000720c */ /* 0x000fe20000764270 */
[----:B------:R-:W-:Y:S01]  /*2ca0*/  BSSY B1, `(.L_x_44) ;  /* 0x0000006000017945 */ /* 0x000fe20003800000 */
[----:B------:R-:W-:Y:S01]  /*2cb0*/  ISETP.GT.AND P1, PT, R18, 0x9, PT ;  /* 0x000000091200780c */ /* 0x000fe20003f24270 */
[----:B------:R-:W-:-:S05]  /*2cc0*/  FFMA R27, R27, R57, R12 ;  /* 0x000000391b1b7223 */ /* 0x000fca000000000c */
[----:B------:R3:W-:Y:S05]  /*2cd0*/  @P2 STG.E desc[UR36][R10.64+0x4], R27 ;  /* 0x0000041b0a002986 */ /* 0x0007ea000c101924 */
[----:B------:R-:W-:Y:S05]  /*2ce0*/  @!P3 BRA `(.L_x_45) ;  /* 0x000000000004b947 */ /* 0x000fea0003800000 */
[----:B------:R4:W5:Y:S02]  /*2cf0*/  LDG.E.LTC128B R21, desc[UR36][R4.64+0x20] ;  /* 0x0000202404157981 */ /* 0x000964000c1e1920 */
.L_x_45:
[----:B------:R-:W-:Y:S05]  /*2d00*/  BSYNC B1 ;  /* 0x0000000000017941 */ /* 0x000fea0003800000 */
.L_x_44:
[----:B--2--5:R-:W-:Y:S01]  /*2d10*/  FMUL R3, R21, R58 ;  /* 0x0000003a15037220 */ /* 0x024fe20000400000 */
[----:B------:R-:W-:Y:S01]  /*2d20*/  ISETP.GT.AND P2, PT, R0, RZ, P1 ;  /* 0x000000ff0000720c */ /* 0x000fe20000f44270 */
[----:B------:R-:W-:Y:S02]  /*2d30*/  BSSY B1, `(.L_x_46) ;  /* 0x0000005000017945 */ /* 0x000fe40003800000 */
[----:B------:R-:W-:-:S05]  /*2d40*/  FFMA R3, R28, R57, R3 ;  /* 0x000000391c037223 */ /* 0x000fca0000000003 */
[----:B------:R2:W-:Y:S05]  /*2d50*/  @P3 STG.E desc[UR36][R6.64+0x20], R3 ;  /* 0x0000200306003986 */ /* 0x0005ea000c101924 */
[----:B------:R-:W-:Y:S05]  /*2d60*/  @!P2 BRA `(.L_x_47) ;  /* 0x000000000004a947 */ /* 0x000fea0003800000 */
[----:B------:R0:W5:Y:S02]  /*2d70*/  LDG.E.LTC128B R21, desc[UR36][R4.64+0x24] ;  /* 0x0000242404157981 */ /* 0x000164000c1e1920 */
.L_x_47:
[----:B------:R-:W-:Y:S05]  /*2d80*/  BSYNC B1 ;  /* 0x0000000000017941 */ /* 0x000fea0003800000 */
.L_x_46:
[----:B-----5:R-:W-:Y:S01]  /*2d90*/  FMUL R12, R21, R58 ;  /* 0x0000003a150c7220 */ /* 0x020fe20000400000 */
[----:B------:R-:W-:Y:S01]  /*2da0*/  ISETP.GT.AND P0, PT, R0, 0x8, P0 ;  /* 0x000000080000780c */ /* 0x000fe20000704270 */
[----:B------:R-:W-:Y:S02]  /*2db0*/  BSSY B1, `(.L_x_48) ;  /* 0x0000005000017945 */ /* 0x000fe40003800000 */
[----:B------:R-:W-:-:S05]  /*2dc0*/  FFMA R29, R29, R57, R12 ;  /* 0x000000391d1d7223 */ /* 0x000fca000000000c */
[----:B------:R0:W-:Y:S05]  /*2dd0*/  @P2 STG.E desc[UR36][R6.64+0x24], R29 ;  /* 0x0000241d06002986 */ /* 0x0001ea000c101924 */
[----:B------:R-:W-:Y:S05]  /*2de0*/  @!P0 BRA `(.L_x_49) ;  /* 0x0000000000048947 */ /* 0x000fea0003800000 */
[----:B------:R0:W5:Y:S02]  /*2df0*/  LDG.E.LTC128B R21, desc[UR36][R8.64+0x20] ;  /* 0x0000202408157981 */ /* 0x000164000c1e1920 */
.L_x_49:
[----:B------:R-:W-:Y:S05]  /*2e00*/  BSYNC B1 ;  /* 0x0000000000017941 */ /* 0x000fea0003800000 */
.L_x_48:
[----:B--2--5:R-:W-:Y:S01]  /*2e10*/  FMUL R3, R21, R58 ;  /* 0x0000003a15037220 */ /* 0x024fe20000400000 */
[----:B------:R-:W-:Y:S01]  /*2e20*/  ISETP.GT.AND P2, PT, R0, 0x8, P1 ;  /* 0x000000080000780c */ /* 0x000fe20000f44270 */
[----:B------:R-:W-:Y:S01]  /*2e30*/  BSSY B1, `(.L_x_50) ;  /* 0x0000006000017945 */ /* 0x000fe20003800000 */
[----:B------:R-:W-:Y:S01]  /*2e40*/  ISETP.GT.AND P1, PT, R18, 0x10, PT ;  /* 0x000000101200780c */ /* 0x000fe20003f24270 */
[----:B------:R-:W-:-:S05]  /*2e50*/  FFMA R3, R30, R57, R3 ;  /* 0x000000391e037223 */ /* 0x000fca0000000003 */
[----:B------:R2:W-:Y:S05]  /*2e60*/  @P0 STG.E desc[UR36][R10.64+0x20], R3 ;  /* 0x000020030a000986 */ /* 0x0005ea000c101924 */
[----:B------:R-:W-:Y:S05]  /*2e70*/  @!P2 BRA `(.L_x_51) ;  /* 0x000000000004a947 */ /* 0x000fea0003800000 */
[----:B------:R0:W5:Y:S02]  /*2e80*/  LDG.E.LTC128B R21, desc[UR36][R8.64+0x24] ;  /* 0x0000242408157981 */ /* 0x000164000c1e1920 */
.L_x_51:
[----:B------:R-:W-:Y:S05]  /*2e90*/  BSYNC B1 ;  /* 0x0000000000017941 */ /* 0x000fea0003800000 */
.L_x_50:
        /* <DEDUP_REMOVED lines=8> */
.L_x_53:
[----:B------:R-:W-:Y:S05]  /*2f20*/  BSYNC B1 ;  /* 0x0000000000017941 */ /* 0x000fea0003800000 */
.L_x_52:
[----:B--2--5:R-:W-:Y:S01]  /*2f30*/  FMUL R3, R21, R58 ;  /* 0x0000003a15037220 */ /* 0x024fe20000400000 */
[----:B------:R-:W-:Y:S01]  /*2f40*/  ISETP.GT.AND P4, PT, R0, RZ, P0 ;  /* 0x000000ff0000720c */ /* 0x000fe20000784270 */
[----:B------:R-:W-:Y:S02]  /*2f50*/  BSSY B1, `(.L_x_54) ;  /* 0x0000005000017945 */ /* 0x000fe40003800000 */
[----:B------:R-:W-:-:S05]  /*2f60*/  FFMA R3, R32, R57, R3 ;  /* 0x0000003920037223 */ /* 0x000fca0000000003 */
[----:B------:R2:W-:Y:S05]  /*2f70*/  @P3 STG.E desc[UR36][R6.64+0x40], R3 ;  /* 0x0000400306003986 */ /* 0x0005ea000c101924 */
[----:B------:R-:W-:Y:S05]  /*2f80*/  @!P4 BRA `(.L_x_55) ;  /* 0x000000000004c947 */ /* 0x000fea0003800000 */
[----:B------:R0:W5:Y:S02]  /*2f90*/  LDG.E.LTC128B R21, desc[UR36][R4.64+0x44] ;  /* 0x0000442404157981 */ /* 0x000164000c1e1920 */
.L_x_55:
[----:B------:R-:W-:Y:S05]  /*2fa0*/  BSYNC B1 ;  /* 0x0000000000017941 */ /* 0x000fea0003800000 */
.L_x_54:
[----:B-----5:R-:W-:Y:S01]  /*2fb0*/  FMUL R12, R21, R58 ;  /* 0x0000003a150c7220 */ /* 0x020fe20000400000 */
[----:B------:R-:W-:Y:S01]  /*2fc0*/  ISETP.GT.AND P2, PT, R0, 0x8, P1 ;  /* 0x000000080000780c */ /* 0x000fe20000f44270 */
[----:B------:R-:W-:Y:S02]  /*2fd0*/  BSSY B1, `(.L_x_56) ;  /* 0x0000005000017945 */ /* 0x000fe40003800000 */
[----:B------:R-:W-:-:S05]  /*2fe0*/  FFMA R33, R33, R57, R12 ;  /* 0x0000003921217223 */ /* 0x000fca000000000c */
[----:B------:R0:W-:Y:S05]  /*2ff0*/  @P4 STG.E desc[UR36][R6.64+0x44], R33 ;  /* 0x0000442106004986 */ /* 0x0001ea000c101924 */
[----:B------:R-:W-:Y:S05]  /*3000*/  @!P2 BRA `(.L_x_57) ;  /* 0x000000000004a947 */ /* 0x000fea0003800000 */
[----:B------:R0:W5:Y:S02]  /*3010*/  LDG.E.LTC128B R21, desc[UR36][R8.64+0x40] ;  /* 0x0000402408157981 */ /* 0x000164000c1e1920 */
.L_x_57:
[----:B------:R-:W-:Y:S05]  /*3020*/  BSYNC B1 ;  /* 0x0000000000017941 */ /* 0x000fea0003800000 */
.L_x_56:
        /* <DEDUP_REMOVED lines=8> */
.L_x_59:
[----:B------:R-:W-:Y:S05]  /*30b0*/  BSYNC B1 ;  /* 0x0000000000017941 */ /* 0x000fea0003800000 */
.L_x_58:
        /* <DEDUP_REMOVED lines=8> */
.L_x_61:
[----:B------:R-:W-:Y:S05]  /*3140*/  BSYNC B1 ;  /* 0x0000000000017941 */ /* 0x000fea0003800000 */
.L_x_60:
[----:B--2--5:R-:W-:Y:S01]  /*3150*/  FMUL R3, R21, R58 ;  /* 0x0000003a15037220 */ /* 0x024fe20000400000 */
[----:B------:R-:W-:Y:S01]  /*3160*/  ISETP.GT.AND P3, PT, R0, RZ, P0 ;  /* 0x000000ff0000720c */ /* 0x000fe20000764270 */
[----:B------:R-:W-:Y:S02]  /*3170*/  BSSY B1, `(.L_x_62) ;  /* 0x0000005000017945 */ /* 0x000fe40003800000 */
[----:B------:R-:W-:-:S05]  /*3180*/  FFMA R3, R36, R57, R3 ;  /* 0x0000003924037223 */ /* 0x000fca0000000003 */
[----:B------:R2:W-:Y:S05]  /*3190*/  @P2 STG.E desc[UR36][R6.64+0x60], R3 ;  /* 0x0000600306002986 */ /* 0x0005ea000c101924 */
[----:B------:R-:W-:Y:S05]  /*31a0*/  @!P3 BRA `(.L_x_63) ;  /* 0x000000000004b947 */ /* 0x000fea0003800000 */
[----:B------:R0:W5:Y:S02]  /*31b0*/  LDG.E.LTC128B R21, desc[UR36][R4.64+0x64] ;  /* 0x0000642404157981 */ /* 0x000164000c1e1920 */
.L_x_63:
[----:B------:R-:W-:Y:S05]  /*31c0*/  BSYNC B1 ;  /* 0x0000000000017941 */ /* 0x000fea0003800000 */
.L_x_62:
[----:B-----5:R-:W-:Y:S01]  /*31d0*/  FMUL R12, R21, R58 ;  /* 0x0000003a150c7220 */ /* 0x020fe20000400000 */
[----:B------:R-:W-:Y:S01]  /*31e0*/  ISETP.GT.AND P2, PT, R0, 0x8, P1 ;  /* 0x000000080000780c */ /* 0x000fe20000f44270 */
[----:B------:R-:W-:Y:S02]  /*31f0*/  BSSY B1, `(.L_x_64) ;  /* 0x0000005000017945 */ /* 0x000fe40003800000 */
[----:B------:R-:W-:-:S05]  /*3200*/  FFMA R37, R37, R57, R12 ;  /* 0x0000003925257223 */ /* 0x000fca000000000c */
[----:B------:R0:W-:Y:S05]  /*3210*/  @P3 STG.E desc[UR36][R6.64+0x64], R37 ;  /* 0x0000642506003986 */ /* 0x0001ea000c101924 */
[----:B------:R-:W-:Y:S05]  /*3220*/  @!P2 BRA `(.L_x_65) ;  /* 0x000000000004a947 */ /* 0x000fea0003800000 */
[----:B------:R0:W5:Y:S02]  /*3230*/  LDG.E.LTC128B R21, desc[UR36][R8.64+0x60] ;  /* 0x0000602408157981 */ /* 0x000164000c1e1920 */
.L_x_65:
[----:B------:R-:W-:Y:S05]  /*3240*/  BSYNC B1 ;  /* 0x0000000000017941 */ /* 0x000fea0003800000 */
.L_x_64:
        /* <DEDUP_REMOVED lines=8> */
.L_x_67:
[----:B------:R-:W-:Y:S05]  /*32d0*/  BSYNC B1 ;  /* 0x0000000000017941 */ /* 0x000fea0003800000 */
.L_x_66:
        /* <DEDUP_REMOVED lines=8> */
.L_x_69:
[----:B------:R-:W-:Y:S05]  /*3360*/  BSYNC B1 ;  /* 0x0000000000017941 */ /* 0x000fea0003800000 */
.L_x_68:
[----:B--2--5:R-:W-:Y:S01]  /*3370*/  FMUL R3, R21, R58 ;  /* 0x0000003a15037220 */ /* 0x024fe20000400000 */
[----:B------:R-:W-:Y:S01]  /*3380*/  ISETP.GT.AND P3, PT, R0, RZ, P0 ;  /* 0x000000ff0000720c */ /* 0x000fe20000764270 */
[----:B------:R-:W-:Y:S02]  /*3390*/  BSSY B1, `(.L_x_70) ;  /* 0x0000005000017945 */ /* 0x000fe40003800000 */
[----:B------:R-:W-:-:S05]  /*33a0*/  FFMA R3, R40, R57, R3 ;  /* 0x0000003928037223 */ /* 0x000fca0000000003 */
[----:B------:R2:W-:Y:S05]  /*33b0*/  @P2 STG.E desc[UR36][R6.64+0x80], R3 ;  /* 0x0000800306002986 */ /* 0x0005ea000c101924 */
[----:B------:R-:W-:Y:S05]  /*33c0*/  @!P3 BRA `(.L_x_71) ;  /* 0x000000000004b947 */ /* 0x000fea0003800000 */
[----:B------:R0:W5:Y:S02]  /*33d0*/  LDG.E.LTC128B R21, desc[UR36][R4.64+0x84] ;  /* 0x0000842404157981 */ /* 0x000164000c1e1920 */
.L_x_71:
[----:B------:R-:W-:Y:S05]  /*33e0*/  BSYNC B1 ;  /* 0x0000000000017941 */ /* 0x000fea0003800000 */
.L_x_70:
[----:B-----5:R-:W-:Y:S01]  /*33f0*/  FMUL R12, R21, R58 ;  /* 0x0000003a150c7220 */ /* 0x020fe20000400000 */
[----:B------:R-:W-:Y:S01]  /*3400*/  ISETP.GT.AND P2, PT, R0, 0x8, P1 ;  /* 0x000000080000780c */ /* 0x000fe20000f44270 */
[----:B------:R-:W-:Y:S02]  /*3410*/  BSSY B1, `(.L_x_72) ;  /* 0x0000005000017945 */ /* 0x000fe40003800000 */
[----:B------:R-:W-:-:S05]  /*3420*/  FFMA R41, R41, R57, R12 ;  /* 0x0000003929297223 */ /* 0x000fca000000000c */
[----:B------:R0:W-:Y:S05]  /*3430*/  @P3 STG.E desc[UR36][R6.64+0x84], R41 ;  /* 0x0000842906003986 */ /* 0x0001ea000c101924 */
[----:B------:R-:W-:Y:S05]  /*3440*/  @!P2 BRA `(.L_x_73) ;  /* 0x000000000004a947 */ /* 0x000fea0003800000 */
[----:B------:R0:W5:Y:S02]  /*3450*/  LDG.E.LTC128B R21, desc[UR36][R8.64+0x80] ;  /* 0x0000802408157981 */ /* 0x000164000c1e1920 */
.L_x_73:
[----:B------:R-:W-:Y:S05]  /*3460*/  BSYNC B1 ;  /* 0x0000000000017941 */ /* 0x000fea0003800000 */
.L_x_72:
        /* <DEDUP_REMOVED lines=8> */
.L_x_75:
[----:B------:R-:W-:Y:S05]  /*34f0*/  BSYNC B1 ;  /* 0x0000000000017941 */ /* 0x000fea0003800000 */
.L_x_74:
        /* <DEDUP_REMOVED lines=8> */
.L_x_77:
[----:B------:R-:W-:Y:S05]  /*3580*/  BSYNC B1 ;  /* 0x0000000000017941 */ /* 0x000fea0003800000 */
.L_x_76:
[----:B--2--5:R-:W-:Y:S01]  /*3590*/  FMUL R3, R21, R58 ;  /* 0x0000003a15037220 */ /* 0x024fe20000400000 */
[----:B------:R-:W-:Y:S01]  /*35a0*/  ISETP.GT.AND P3, PT, R0, RZ, P0 ;  /* 0x000000ff0000720c */ /* 0x000fe20000764270 */
[----:B------:R-:W-:Y:S02]  /*35b0*/  BSSY B1, `(.L_x_78) ;  /* 0x0000005000017945 */ /* 0x000fe40003800000 */
[----:B------:R-:W-:-:S05]  /*35c0*/  FFMA R3, R44, R57, R3 ;  /* 0x000000392c037223 */ /* 0x000fca0000000003 */
[----:B------:R2:W-:Y:S05]  /*35d0*/  @P2 STG.E desc[UR36][R6.64+0xa0], R3 ;  /* 0x0000a00306002986 */ /* 0x0005ea000c101924 */
[----:B------:R-:W-:Y:S05]  /*35e0*/  @!P3 BRA `(.L_x_79) ;  /* 0x000000000004b947 */ /* 0x000fea0003800000 */
[----:B------:R0:W5:Y:S02]  /*35f0*/  LDG.E.LTC128B R21, desc[UR36][R4.64+0xa4] ;  /* 0x0000a42404157981 */ /* 0x000164000c1e1920 */
.L_x_79:
[----:B------:R-:W-:Y:S05]  /*3600*/  BSYNC B1 ;  /* 0x0000000000017941 */ /* 0x000fea0003800000 */
.L_x_78:
[----:B-----5:R-:W-:Y:S01]  /*3610*/  FMUL R12, R21, R58 ;  /* 0x0000003a150c7220 */ /* 0x020fe20000400000 */
[----:B------:R-:W-:Y:S01]  /*3620*/  ISETP.GT.AND P2, PT, R0, 0x8, P1 ;  /* 0x000000080000780c */ /* 0x000fe20000f44270 */
[----:B------:R-:W-:Y:S02]  /*3630*/  BSSY B1, `(.L_x_80) ;  /* 0x0000005000017945 */ /* 0x000fe40003800000 */
[----:B------:R-:W-:-:S05]  /*3640*/  FFMA R45, R45, R57, R12 ;  /* 0x000000392d2d7223 */ /* 0x000fca000000000c */
[----:B------:R0:W-:Y:S05]  /*3650*/  @P3 STG.E desc[UR36][R6.64+0xa4], R45 ;  /* 0x0000a42d06003986 */ /* 0x0001ea000c101924 */
[----:B------:R-:W-:Y:S05]  /*3660*/  @!P2 BRA `(.L_x_81) ;  /* 0x000000000004a947 */ /* 0x000fea0003800000 */
[----:B------:R0:W5:Y:S02]  /*3670*/  LDG.E.LTC128B R21, desc[UR36][R8.64+0xa0] ;  /* 0x0000a02408157981 */ /* 0x000164000c1e1920 */
.L_x_81:
[----:B------:R-:W-:Y:S05]  /*3680*/  BSYNC B1 ;  /* 0x0000000000017941 */ /* 0x000fea0003800000 */
.L_x_80:
        /* <DEDUP_REMOVED lines=8> */
.L_x_83:
[----:B------:R-:W-:Y:S05]  /*3710*/  BSYNC B1 ;  /* 0x0000000000017941 */ /* 0x000fea0003800000 */
.L_x_82:
        /* <DEDUP_REMOVED lines=8> */
.L_x_85:
[----:B------:R-:W-:Y:S05]  /*37a0*/  BSYNC B1 ;  /* 0x0000000000017941 */ /* 0x000fea0003800000 */
.L_x_84:
[----:B--2--5:R-:W-:Y:S01]  /*37b0*/  FMUL R3, R21, R58 ;  /* 0x0000003a15037220 */ /* 0x024fe20000400000 */
[----:B------:R-:W-:Y:S01]  /*37c0*/  ISETP.GT.AND P3, PT, R0, RZ, P0 ;  /* 0x000000ff0000720c */ /* 0x000fe20000764270 */
[----:B------:R-:W-:Y:S02]  /*37d0*/  BSSY B1, `(.L_x_86) ;  /* 0x0000005000017945 */ /* 0x000fe40003800000 */
[----:B------:R-:W-:-:S05]  /*37e0*/  FFMA R3, R48, R57, R3 ;  /* 0x0000003930037223 */ /* 0x000fca0000000003 */
[----:B------:R2:W-:Y:S05]  /*37f0*/  @P2 STG.E desc[UR36][R6.64+0xc0], R3 ;  /* 0x0000c00306002986 */ /* 0x0005ea000c101924 */
[----:B------:R-:W-:Y:S05]  /*3800*/  @!P3 BRA `(.L_x_87) ;  /* 0x000000000004b947 */ /* 0x000fea0003800000 */
[----:B------:R0:W5:Y:S02]  /*3810*/  LDG.E.LTC128B R21, desc[UR36][R4.64+0xc4] ;  /* 0x0000c42404157981 */ /* 0x000164000c1e1920 */
.L_x_87:
[----:B------:R-:W-:Y:S05]  /*3820*/  BSYNC B1 ;  /* 0x0000000000017941 */ /* 0x000fea0003800000 */
.L_x_86:
[----:B-----5:R-:W-:Y:S01]  /*3830*/  FMUL R12, R21, R58 ;  /* 0x0000003a150c7220 */ /* 0x020fe20000400000 */
[----:B------:R-:W-:Y:S01]  /*3840*/  ISETP.GT.AND P2, PT, R0, 0x8, P1 ;  /* 0x000000080000780c */ /* 0x000fe20000f44270 */
[----:B------:R-:W-:Y:S02]  /*3850*/  BSSY B1, `(.L_x_88) ;  /* 0x0000005000017945 */ /* 0x000fe40003800000 */
[----:B------:R-:W-:-:S05]  /*3860*/  FFMA R49, R49, R57, R12 ;  /* 0x0000003931317223 */ /* 0x000fca000000000c */
[----:B------:R0:W-:Y:S05]  /*3870*/  @P3 STG.E desc[UR36][R6.64+0xc4], R49 ;  /* 0x0000c43106003986 */ /* 0x0001ea000c101924 */
[----:B------:R-:W-:Y:S05]  /*3880*/  @!P2 BRA `(.L_x_89) ;  /* 0x000000000004a947 */ /* 0x000fea0003800000 */
[----:B------:R0:W5:Y:S02]  /*3890*/  LDG.E.LTC128B R21, desc[UR36][R8.64+0xc0] ;  /* 0x0000c02408157981 */ /* 0x000164000c1e1920 */
.L_x_89:
[----:B------:R-:W-:Y:S05]  /*38a0*/  BSYNC B1 ;  /* 0x0000000000017941 */ /* 0x000fea0003800000 */
.L_x_88:
        /* <DEDUP_REMOVED lines=8> */
.L_x_91:
[----:B------:R-:W-:Y:S05]  /*3930*/  BSYNC B1 ;  /* 0x0000000000017941 */ /* 0x000fea0003800000 */
.L_x_90:
        /* <DEDUP_REMOVED lines=8> */
.L_x_93:
[----:B------:R-:W-:Y:S05]  /*39c0*/  BSYNC B1 ;  /* 0x0000000000017941 */ /* 0x000fea0003800000 */
.L_x_92:
[----:B--2--5:R-:W-:Y:S01]  /*39d0*/  FMUL R3, R21, R58 ;  /* 0x0000003a15037220 */ /* 0x024fe20000400000 */
[----:B------:R-:W-:Y:S01]  /*39e0*/  ISETP.GT.AND P3, PT, R0, RZ, P0 ;  /* 0x000000ff0000720c */ /* 0x000fe20000764270 */
[----:B------:R-:W-:Y:S02]  /*39f0*/  BSSY B1, `(.L_x_94) ;  /* 0x0000005000017945 */ /* 0x000fe40003800000 */
[----:B------:R-:W-:-:S05]  /*3a00*/  FFMA R3, R52, R57, R3 ;  /* 0x0000003934037223 */ /* 0x000fca0000000003 */
[----:B------:R2:W-:Y:S05]  /*3a10*/  @P2 STG.E desc[UR36][R6.64+0xe0], R3 ;  /* 0x0000e00306002986 */ /* 0x0005ea000c101924 */
[----:B------:R-:W-:Y:S05]  /*3a20*/  @!P3 BRA `(.L_x_95) ;  /* 0x000000000004b947 */ /* 0x000fea0003800000 */
[----:B------:R0:W5:Y:S02]  /*3a30*/  LDG.E.LTC128B R21, desc[UR36][R4.64+0xe4] ;  /* 0x0000e42404157981 */ /* 0x000164000c1e1920 */
.L_x_95:
[----:B------:R-:W-:Y:S05]  /*3a40*/  BSYNC B1 ;  /* 0x0000000000017941 */ /* 0x000fea0003800000 */
.L_x_94:
[----:B01--45:R-:W-:Y:S01]  /*3a50*/  FMUL R4, R21, R58 ;  /* 0x0000003a15047220 */ /* 0x033fe20000400000 */
[----:B------:R-:W-:Y:S01]  /*3a60*/  ISETP.GT.AND P1, PT, R0, 0x8, P1 ;  /* 0x000000080000780c */ /* 0x000fe20000f24270 */
[----:B------:R-:W-:Y:S02]  /*3a70*/  BSSY B1, `(.L_x_96) ;  /* 0x0000005000017945 */ /* 0x000fe40003800000 */
[----:B------:R-:W-:-:S05]  /*3a80*/  FFMA R53, R53, R57, R4 ;  /* 0x0000003935357223 */ /* 0x000fca0000000004 */
[----:B------:R0:W-:Y:S05]  /*3a90*/  @P3 STG.E desc[UR36][R6.64+0xe4], R53 ;  /* 0x0000e43506003986 */ /* 0x0001ea000c101924 */
[----:B------:R-:W-:Y:S05]  /*3aa0*/  @!P1 BRA `(.L_x_97) ;  /* 0x0000000000049947 */ /* 0x000fea0003800000 */
[----:B------:R1:W5:Y:S02]  /*3ab0*/  LDG.E.LTC128B R21, desc[UR36][R8.64+0xe0] ;  /* 0x0000e02408157981 */ /* 0x000364000c1e1920 */
.L_x_97:
[----:B------:R-:W-:Y:S05]  /*3ac0*/  BSYNC B1 ;  /* 0x0000000000017941 */ /* 0x000fea0003800000 */
.L_x_96:
[----:B--2--5:R-:W-:Y:S01]  /*3ad0*/  FMUL R3, R21, R58 ;  /* 0x0000003a15037220 */ /* 0x024fe20000400000 */
[----:B------:R-:W-:Y:S01]  /*3ae0*/  @P1 IMAD.MOV.U32 R4, RZ, RZ, R10 ;  /* 0x000000ffff041224 */ /* 0x000fe200078e000a */
[----:B------:R-:W-:Y:S01]  /*3af0*/  ISETP.GT.AND P0, PT, R0, 0x8, P0 ;  /* 0x000000080000780c */ /* 0x000fe20000704270 */
[----:B------:R-:W-:Y:S02]  /*3b00*/  @P1 IMAD.MOV.U32 R5, RZ, RZ, R11 ;  /* 0x000000ffff051224 */ /* 0x000fe400078e000b */
[----:B------:R-:W-:Y:S01]  /*3b10*/  FFMA R3, R54, R57, R3 ;  /* 0x0000003936037223 */ /* 0x000fe20000000003 */
[----:B------:R-:W-:Y:S04]  /*3b20*/  BSSY B1, `(.L_x_98) ;  /* 0x0000004000017945 */ /* 0x000fe80003800000 */
[----:B------:R2:W-:Y:S05]  /*3b30*/  @P1 STG.E desc[UR36][R4.64+0xe0], R3 ;  /* 0x0000e00304001986 */ /* 0x0005ea000c101924 */
[----:B------:R-:W-:Y:S05]  /*3b40*/  @!P0 BRA `(.L_x_99) ;  /* 0x0000000000048947 */ /* 0x000fea0003800000 */
[----:B------:R4:W5:Y:S02]  /*3b50*/  LDG.E.LTC128B R21, desc[UR36][R8.64+0xe4] ;  /* 0x0000e42408157981 */ /* 0x000964000c1e1920 */
.L_x_99:
[----:B------:R-:W-:Y:S05]  /*3b60*/  BSYNC B1 ;  /* 0x0000000000017941 */ /* 0x000fea0003800000 */
.L_x_98:
[----:B-----5:R-:W-:-:S04]  /*3b70*/  FMUL R0, R21, R58 ;  /* 0x0000003a15007220 */ /* 0x020fc80000400000 */
[----:B------:R-:W-:Y:S01]  /*3b80*/  FFMA R55, R55, R57, R0 ;  /* 0x0000003937377223 */ /* 0x000fe20000000000 */
[----:B------:R-:W-:Y:S06]  /*3b90*/  @!P0 BRA `(.L_x_100) ;  /* 0x0000000400e08947 */ /* 0x000fec0003800000 */
[----:B------:R0:W-:Y:S01]  /*3ba0*/  STG.E desc[UR36][R10.64+0xe4], R55 ;  /* 0x0000e4370a007986 */ /* 0x0001e2000c101924 */
[----:B------:R-:W-:Y:S05]  /*3bb0*/  BRA `(.L_x_100) ;  /* 0x0000000400d87947 */ /* 0x000fea0003800000 */
.L_x_39:
[----:B------:R-:W-:Y:S01]  /*3bc0*/  ULDC.64 UR4, c[0x0][0x5c0] ;  /* 0x0001700000047ab9 */ /* 0x000fe20000000a00 */
[----:B------:R-:W-:Y:S01]  /*3bd0*/  ISETP.GT.AND P0, PT, R18, 0x1, PT ;  /* 0x000000011200780c */ /* 0x000fe20003f04270 */
[-C--:B------:R-:W-:Y:S01]  /*3be0*/  FMUL R3, R24, R57.reuse ;  /* 0x0000003918037220 */ /* 0x080fe20000400000 */
[----:B------:R-:W-:Y:S01]  /*3bf0*/  LEA R4, P2, R74, UR4, 0x2 ;  /* 0x000000044a047c11 */ /* 0x000fe2000f8410ff */
[-C--:B------:R-:W-:Y:S01]  /*3c00*/  FMUL R25, R25, R57.reuse ;  /* 0x0000003919197220 */ /* 0x080fe20000400000 */
[----:B------:R-:W-:Y:S01]  /*3c10*/  ISETP.GT.AND P4, PT, R0, RZ, P0 ;  /* 0x000000ff0000720c */ /* 0x000fe20000784270 */
[-C--:B------:R-:W-:Y:S01]  /*3c20*/  FMUL R9, R26, R57.reuse ;  /* 0x000000391a097220 */ /* 0x080fe20000400000 */
[----:B------:R-:W-:Y:S01]  /*3c30*/  LEA.HI.X R5, R74, UR5, R7, 0x2, P2 ;  /* 0x000000054a057c11 */ /* 0x000fe200090f1407 */
[-C--:B------:R-:W-:Y:S01]  /*3c40*/  FMUL R27, R27, R57.reuse ;  /* 0x000000391b1b7220 */ /* 0x080fe20000400000 */
[----:B------:R-:W-:Y:S01]  /*3c50*/  ISETP.GT.AND P2, PT, R0, 0x8, P1 ;  /* 0x000000080000780c */ /* 0x000fe20000f44270 */
[-C--:B------:R-:W-:Y:S01]  /*3c60*/  FMUL R29, R29, R57.reuse ;  /* 0x000000391d1d7220 */ /* 0x080fe20000400000 */
[C---:B------:R-:W-:Y:S01]  /*3c70*/  SHF.L.U64.HI R7, R59.reuse, 0x2, R64 ;  /* 0x000000023b077819 */ /* 0x040fe20000010240 */
[----:B------:R0:W-:Y:S01]  /*3c80*/  @P3 STG.E desc[UR36][R4.64], R3 ;  /* 0x0000000304003986 */ /* 0x0001e2000c101924 */
[----:B------:R-:W-:Y:S01]  /*3c90*/  LEA R6, P3, R59, R4, 0x2 ;  /* 0x000000043b067211 */ /* 0x000fe200078610ff */
[-C--:B------:R-:W-:Y:S01]  /*3ca0*/  FMUL R31, R31, R57.reuse ;  /* 0x000000391f1f7220 */ /* 0x080fe20000400000 */
[----:B------:R-:W-:Y:S01]  /*3cb0*/  ISETP.GT.AND P1, PT, R18, 0x8, PT ;  /* 0x000000081200780c */ /* 0x000fe20003f24270 */
[-C--:B------:R-:W-:Y:S01]  /*3cc0*/  FMUL R33, R33, R57.reuse ;  /* 0x0000003921217220 */ /* 0x080fe20000400000 */
[----:B------:R-:W-:Y:S01]  /*3cd0*/  ISETP.GT.AND P0, PT, R0, 0x8, P0 ;  /* 0x000000080000780c */ /* 0x000fe20000704270 */
[----:B------:R-:W-:Y:S01]  /*3ce0*/  IMAD.X R7, R7, 0x1, R5, P3 ;  /* 0x0000000107077824 */ /* 0x000fe200018e0605 */
[----:B------:R-:W-:Y:S01]  /*3cf0*/  ISETP.GT.AND P3, PT, R18, 0x9, PT ;  /* 0x000000091200780c */ /* 0x000fe20003f64270 */
[----:B------:R-:W-:Y:S01]  /*3d00*/  @P4 STG.E desc[UR36][R4.64+0x4], R25 ;  /* 0x0000041904004986 */ /* 0x000fe2000c101924 */
[C---:B------:R-:W-:Y:S01]  /*3d10*/  ISETP.GT.AND P4, PT, R0.reuse, RZ, P1 ;  /* 0x000000ff0000720c */ /* 0x040fe20000f84270 */
[-C--:B------:R-:W-:Y:S01]  /*3d20*/  FMUL R35, R35, R57.reuse ;  /* 0x0000003923237220 */ /* 0x080fe20000400000 */
[C---:B------:R-:W-:Y:S01]  /*3d30*/  ISETP.GT.AND P1, PT, R0.reuse, 0x8, P1 ;  /* 0x000000080000780c */ /* 0x040fe20000f24270 */
[----:B------:R1:W-:Y:S01]  /*3d40*/  @P2 STG.E desc[UR36][R6.64], R9 ;  /* 0x0000000906002986 */ /* 0x0003e2000c101924 */
[----:B------:R-:W-:Y:S01]  /*3d50*/  ISETP.GT.AND P2, PT, R0, RZ, P3 ;  /* 0x000000ff0000720c */ /* 0x000fe20001f44270 */
[-C--:B0-----:R-:W-:Y:S01]  /*3d60*/  FMUL R3, R28, R57.reuse ;  /* 0x000000391c037220 */ /* 0x081fe20000400000 */
[----:B------:R-:W-:Y:S01]  /*3d70*/  ISETP.GT.AND P3, PT, R0, 0x8, P3 ;  /* 0x000000080000780c */ /* 0x000fe20001f64270 */
[-C--:B------:R-:W-:Y:S01]  /*3d80*/  FMUL R37, R37, R57.reuse ;  /* 0x0000003925257220 */ /* 0x080fe20000400000 */
[-C--:B------:R-:W-:Y:S01]  /*3d90*/  FMUL R39, R39, R57.reuse ;  /* 0x0000003927277220 */ /* 0x080fe20000400000 */
[----:B------:R-:W-:Y:S01]  /*3da0*/  @P0 STG.E desc[UR36][R6.64+0x4], R27 ;  /* 0x0000041b06000986 */ /* 0x000fe2000c101924 */
[----:B------:R-:W-:Y:S01]  /*3db0*/  ISETP.GT.AND P0, PT, R18, 0x10, PT ;  /* 0x000000101200780c */ /* 0x000fe20003f04270 */
[-C--:B------:R-:W-:Y:S01]  /*3dc0*/  FMUL R41, R41, R57.reuse ;  /* 0x0000003929297220 */ /* 0x080fe20000400000 */
[-C--:B------:R-:W-:Y:S01]  /*3dd0*/  FMUL R43, R43, R57.reuse ;  /* 0x000000392b2b7220 */ /* 0x080fe20000400000 */
[----:B------:R0:W-:Y:S01]  /*3de0*/  @P4 STG.E desc[UR36][R4.64+0x20], R3 ;  /* 0x0000200304004986 */ /* 0x0001e2000c101924 */
[----:B------:R-:W-:Y:S01]  /*3df0*/  ISETP.GT.AND P4, PT, R0, RZ, P0 ;  /* 0x000000ff0000720c */ /* 0x000fe20000784270 */
[-C--:B-1----:R-:W-:Y:S01]  /*3e00*/  FMUL R9, R30, R57.reuse ;  /* 0x000000391e097220 */ /* 0x082fe20000400000 */
[----:B------:R-:W-:Y:S01]  /*3e10*/  ISETP.GT.AND P0, PT, R0, 0x8, P0 ;  /* 0x000000080000780c */ /* 0x000fe20000704270 */
[----:B------:R-:W-:Y:S01]  /*3e20*/  @P2 STG.E desc[UR36][R4.64+0x24], R29 ;  /* 0x0000241d04002986 */ /* 0x000fe2000c101924 */
[----:B------:R-:W-:Y:S01]  /*3e30*/  ISETP.GT.AND P2, PT, R18, 0x11, PT ;  /* 0x000000111200780c */ /* 0x000fe20003f44270 */
[-C--:B------:R-:W-:Y:S01]  /*3e40*/  FMUL R45, R45, R57.reuse ;  /* 0x000000392d2d7220 */ /* 0x080fe20000400000 */
[-C--:B------:R-:W-:Y:S01]  /*3e50*/  FMUL R47, R47, R57.reuse ;  /* 0x000000392f2f7220 */ /* 0x080fe20000400000 */
[----:B------:R1:W-:Y:S01]  /*3e60*/  @P1 STG.E desc[UR36][R6.64+0x20], R9 ;  /* 0x0000200906001986 */ /* 0x0003e2000c101924 */
[C---:B------:R-:W-:Y:S01]  /*3e70*/  ISETP.GT.AND P1, PT, R0.reuse, RZ, P2 ;  /* 0x000000ff0000720c */ /* 0x040fe20001724270 */
[-C--:B------:R-:W-:Y:S01]  /*3e80*/  FMUL R49, R49, R57.reuse ;  /* 0x0000003931317220 */ /* 0x080fe20000400000 */
[----:B------:R-:W-:Y:S01]  /*3e90*/  ISETP.GT.AND P2, PT, R0, 0x8, P2 ;  /* 0x000000080000780c */ /* 0x000fe20001744270 */
[-C--:B0-----:R-:W-:Y:S01]  /*3ea0*/  FMUL R3, R32, R57.reuse ;  /* 0x0000003920037220 */ /* 0x081fe20000400000 */
[----:B------:R-:W-:Y:S01]  /*3eb0*/  @P3 STG.E desc[UR36][R6.64+0x24], R31 ;  /* 0x0000241f06003986 */ /* 0x000fe2000c101924 */
[----:B------:R-:W-:Y:S01]  /*3ec0*/  ISETP.GT.AND P3, PT, R18, 0x18, PT ;  /* 0x000000181200780c */ /* 0x000fe20003f64270 */
[-C--:B------:R-:W-:Y:S01]  /*3ed0*/  FMUL R51, R51, R57.reuse ;  /* 0x0000003933337220 */ /* 0x080fe20000400000 */
[-C--:B------:R-:W-:Y:S01]  /*3ee0*/  FMUL R53, R53, R57.reuse ;  /* 0x0000003935357220 */ /* 0x080fe20000400000 */
[----:B------:R0:W-:Y:S01]  /*3ef0*/  @P4 STG.E desc[UR36][R4.64+0x40], R3 ;  /* 0x0000400304004986 */ /* 0x0001e2000c101924 */
[----:B------:R-:W-:Y:S01]  /*3f00*/  ISETP.GT.AND P4, PT, R0, RZ, P3 ;  /* 0x000000ff0000720c */ /* 0x000fe20001f84270 */
[-C--:B------:R-:W-:Y:S01]  /*3f10*/  FMUL R11, R54, R57.reuse ;  /* 0x00000039360b7220 */ /* 0x080fe20000400000 */
[-C--:B-1----:R-:W-:Y:S01]  /*3f20*/  FMUL R9, R34, R57.reuse ;  /* 0x0000003922097220 */ /* 0x082fe20000400000 */
[----:B------:R-:W-:Y:S01]  /*3f30*/  ISETP.GT.AND P3, PT, R0, 0x8, P3 ;  /* 0x000000080000780c */ /* 0x000fe20001f64270 */
[----:B------:R-:W-:Y:S01]  /*3f40*/  @P1 STG.E desc[UR36][R4.64+0x44], R33 ;  /* 0x0000442104001986 */ /* 0x000fe2000c101924 */
[----:B------:R-:W-:Y:S01]  /*3f50*/  ISETP.GT.AND P1, PT, R18, 0x19, PT ;  /* 0x000000191200780c */ /* 0x000fe20003f24270 */
[----:B------:R-:W-:-:S02]  /*3f60*/  FMUL R55, R55, R57 ;  /* 0x0000003937377220 */ /* 0x000fc40000400000 */
[----:B------:R1:W-:Y:S01]  /*3f70*/  @P0 STG.E desc[UR36][R6.64+0x40], R9 ;  /* 0x0000400906000986 */ /* 0x0003e2000c101924 */
[----:B------:R-:W-:Y:S01]  /*3f80*/  ISETP.GT.AND P0, PT, R0, RZ, P1 ;  /* 0x000000ff0000720c */ /* 0x000fe20000f04270 */
[-C--:B0-----:R-:W-:Y:S02]  /*3f90*/  FMUL R3, R36, R57.reuse ;  /* 0x0000003924037220 */ /* 0x081fe40000400000 */
[----:B------:R-:W-:Y:S01]  /*3fa0*/  @P2 STG.E desc[UR36][R6.64+0x44], R35 ;  /* 0x0000442306002986 */ /* 0x000fe2000c101924 */
[----:B------:R-:W-:Y:S02]  /*3fb0*/  ISETP.GT.AND P2, PT, R18, 0x20, PT ;  /* 0x000000201200780c */ /* 0x000fe40003f44270 */
[C---:B------:R-:W-:Y:S01]  /*3fc0*/  ISETP.GT.AND P1, PT, R0.reuse, 0x8, P1 ;  /* 0x000000080000780c */ /* 0x040fe20000f24270 */
[----:B------:R0:W-:Y:S01]  /*3fd0*/  @P4 STG.E desc[UR36][R4.64+0x60], R3 ;  /* 0x0000600304004986 */ /* 0x0001e2000c101924 */
[C---:B------:R-:W-:Y:S02]  /*3fe0*/  ISETP.GT.AND P4, PT, R0.reuse, RZ, P2 ;  /* 0x000000ff0000720c */ /* 0x040fe40001784270 */
[----:B------:R-:W-:Y:S01]  /*3ff0*/  ISETP.GT.AND P2, PT, R0, 0x8, P2 ;  /* 0x000000080000780c */ /* 0x000fe20001744270 */
[----:B-1----:R-:W-:-:S02]  /*4000*/  FMUL R9, R38, R57 ;  /* 0x0000003926097220 */ /* 0x002fc40000400000 */
[----:B------:R-:W-:Y:S01]  /*4010*/  @P0 STG.E desc[UR36][R4.64+0x64], R37 ;  /* 0x0000642504000986 */ /* 0x000fe2000c101924 */
[----:B------:R-:W-:-:S03]  /*4020*/  ISETP.GT.AND P0, PT, R18, 0x21, PT ;  /* 0x000000211200780c */ /* 0x000fc60003f04270 */
[----:B------:R1:W-:Y:S01]  /*4030*/  @P3 STG.E desc[UR36][R6.64+0x60], R9 ;  /* 0x0000600906003986 */ /* 0x0003e2000c101924 */
[----:B------:R-:W-:Y:S01]  /*4040*/  ISETP.GT.AND P3, PT, R0, RZ, P0 ;  /* 0x000000ff0000720c */ /* 0x000fe20000764270 */
[----:B0-----:R-:W-:Y:S01]  /*4050*/  FMUL R3, R40, R57 ;  /* 0x0000003928037220 */ /* 0x001fe20000400000 */
[----:B------:R-:W-:Y:S01]  /*4060*/  ISETP.GT.AND P0, PT, R0, 0x8, P0 ;  /* 0x000000080000780c */ /* 0x000fe20000704270 */
[----:B------:R-:W-:Y:S01]  /*4070*/  @P1 STG.E desc[UR36][R6.64+0x64], R39 ;  /* 0x0000642706001986 */ /* 0x000fe2000c101924 */
[----:B------:R-:W-:-:S03]  /*4080*/  ISETP.GT.AND P1, PT, R18, 0x28, PT ;  /* 0x000000281200780c */ /* 0x000fc60003f24270 */
[----:B------:R0:W-:Y:S01]  /*4090*/  @P4 STG.E desc[UR36][R4.64+0x80], R3 ;  /* 0x0000800304004986 */ /* 0x0001e2000c101924 */
[C---:B------:R-:W-:Y:S02]  /*40a0*/  ISETP.GT.AND P4, PT, R0.reuse, RZ, P1 ;  /* 0x000000ff0000720c */ /* 0x040fe40000f84270 */
[----:B------:R-:W-:Y:S01]  /*40b0*/  ISETP.GT.AND P1, PT, R0, 0x8, P1 ;  /* 0x000000080000780c */ /* 0x000fe20000f24270 */
[----:B-1----:R-:W-:Y:S02]  /*40c0*/  FMUL R9, R42, R57 ;  /* 0x000000392a097220 */ /* 0x002fe40000400000 */
        /* <DEDUP_REMOVED lines=21> */
[----:B------:R-:W-:Y:S01]  /*4220*/  ISETP.GT.AND P4, PT, R18, 0x38, PT ;  /* 0x000000381200780c */ /* 0x000fe20003f84270 */
[----:B-1----:R-:W-:-:S04]  /*4230*/  FMUL R9, R50, R57 ;  /* 0x0000003932097220 */ /* 0x002fc80000400000 */
[----:B------:R-:W-:Y:S01]  /*4240*/  @P1 STG.E desc[UR36][R4.64+0xc4], R49 ;  /* 0x0000c43104001986 */ /* 0x000fe2000c101924 */
[C---:B------:R-:W-:Y:S02]  /*4250*/  ISETP.GT.AND P1, PT, R0.reuse, RZ, P4 ;  /* 0x000000ff0000720c */ /* 0x040fe40002724270 */
[C---:B------:R-:W-:Y:S01]  /*4260*/  ISETP.GT.AND P4, PT, R0.reuse, 0x8, P4 ;  /* 0x000000080000780c */ /* 0x040fe20002784270 */
[----:B------:R-:W-:Y:S01]  /*4270*/  @P0 STG.E desc[UR36][R6.64+0xc0], R9 ;  /* 0x0000c00906000986 */ /* 0x000fe2000c101924 */
[----:B------:R-:W-:Y:S01]  /*4280*/  ISETP.GT.AND P0, PT, R0, RZ, P3 ;  /* 0x000000ff0000720c */ /* 0x000fe20001f04270 */
[----:B0-----:R-:W-:Y:S01]  /*4290*/  FMUL R3, R52, R57 ;  /* 0x0000003934037220 */ /* 0x001fe20000400000 */
[----:B------:R-:W-:Y:S01]  /*42a0*/  ISETP.GT.AND P3, PT, R0, 0x8, P3 ;  /* 0x000000080000780c */ /* 0x000fe20001f64270 */
[----:B------:R-:W-:Y:S06]  /*42b0*/  @P2 STG.E desc[UR36][R6.64+0xc4], R51 ;  /* 0x0000c43306002986 */ /* 0x000fec000c101924 */
[----:B------:R-:W-:Y:S04]  /*42c0*/  @P1 STG.E desc[UR36][R4.64+0xe0], R3 ;  /* 0x0000e00304001986 */ /* 0x000fe8000c101924 */
[----:B------:R0:W-:Y:S02]  /*42d0*/  @P0 STG.E desc[UR36][R4.64+0xe4], R53 ;  /* 0x0000e43504000986 */ /* 0x0001e4000c101924 */
[----:B0-----:R-:W-:-:S02]  /*42e0*/  @P4 IMAD.MOV.U32 R4, RZ, RZ, R6 ;  /* 0x000000ffff044224 */ /* 0x001fc400078e0006 */
[----:B------:R-:W-:-:S05]  /*42f0*/  @P4 IMAD.MOV.U32 R5, RZ, RZ, R7 ;  /* 0x000000ffff054224 */ /* 0x000fca00078e0007 */
[----:B------:R0:W-:Y:S04]  /*4300*/  @P4 STG.E desc[UR36][R4.64+0xe0], R11 ;  /* 0x0000e00b04004986 */ /* 0x0001e8000c101924 */
[----:B------:R0:W-:Y:S02]  /*4310*/  @P3 STG.E desc[UR36][R6.64+0xe4], R55 ;  /* 0x0000e43706003986 */ /* 0x0001e4000c101924 */
.L_x_100:
[----:B------:R-:W-:Y:S05]  /*4320*/  BSYNC B0 ;  /* 0x0000000000007941 */ /* 0x000fea0003800000 */
.L_x_38:
[----:B0-2---:R-:W2:Y:S01]  /*4330*/  LDL.64 R4, [R1] ;  /* 0x0000000001047983 */ /* 0x005ea20000100a00 */
[----:B------:R-:W-:Y:S01]  /*4340*/  ULDC.64 UR4, c[0x0][0x650] ;  /* 0x0001940000047ab9 */ /* 0x000fe20000000a00 */
[----:B------:R-:W-:Y:S02]  /*4350*/  IMAD.U32 R0, RZ, RZ, UR44 ;  /* 0x0000002cff007e24 */ /* 0x000fe4000f8e00ff */
[----:B------:R-:W-:Y:S02]  /*4360*/  IMAD.MOV.U32 R22, RZ, RZ, -0x1 ;  /* 0xffffffffff167424 */ /* 0x000fe400078e00ff */
[----:B------:R0:W-:Y:S01]  /*4370*/  SYNCS.ARRIVE.TRANS64.A1T0 RZ, [R0+UR48], RZ ;  /* 0x000000ff00ff79a7 */ /* 0x0001e20008100030 */
[----:B------:R-:W-:Y:S02]  /*4380*/  IMAD.MOV.U32 R18, RZ, RZ, -0x1 ;  /* 0xffffffffff127424 */ /* 0x000fe400078e00ff */
[----:B------:R-:W-:Y:S01]  /*4390*/  IMAD.MOV.U32 R19, RZ, RZ, -0x1 ;  /* 0xffffffffff137424 */ /* 0x000fe200078e00ff */
[----:B0-----:R-:W-:-:S02]  /*43a0*/  PRMT R0, RZ, 0x7610, R0 ;  /* 0x00007610ff007816 */ /* 0x001fc40000000000 */
[----:B--2---:R-:W-:-:S05]  /*43b0*/  LEA R16, P0, R4, R16, 0x1 ;  /* 0x0000001004107211 */ /* 0x004fca00078008ff */
[----:B------:R-:W-:Y:S01]  /*43c0*/  IMAD.X R17, R66, 0x1, R17, P0 ;  /* 0x0000000142117824 */ /* 0x000fe200000e0611 */
[----:B------:R-:W-:-:S04]  /*43d0*/  ISETP.GE.U32.AND P0, PT, R16, UR4, PT ;  /* 0x0000000410007c0c */ /* 0x000fc8000bf06070 */
[----:B------:R-:W-:-:S13]  /*43e0*/  ISETP.GE.U32.AND.EX P0, PT, R17, UR5, PT, P0 ;  /* 0x0000000511007c0c */ /* 0x000fda000bf06100 */
[----:B------:R-:W-:Y:S05]  /*43f0*/  @P0 BRA `(.L_x_101) ;  /* 0x00000004004c0947 */ /* 0x000fea0003800000 */
[----:B---3--:R-:W0:Y:S01]  /*4400*/  LDC.64 R10, c[0x0][0x628] ;  /* 0x00018a00ff0a7b82 */ /* 0x008e220000000a00 */
[----:B------:R-:W2:Y:S01]  /*4410*/  S2R R12, SR_CTAID.X ;  /* 0x00000000000c7919 */ /* 0x000ea20000002500 */
[----:B-1--4-:R-:W-:Y:S02]  /*4420*/  IMAD.MOV.U32 R8, RZ, RZ, R16 ;  /* 0x000000ffff087224 */ /* 0x012fe400078e0010 */
[----:B------:R-:W-:Y:S01]  /*4430*/  IMAD.MOV.U32 R9, RZ, RZ, R17 ;  /* 0x000000ffff097224 */ /* 0x000fe200078e0011 */
[----:B------:R-:W1:Y:S03]  /*4440*/  S2R R18, SR_CTAID.Y ;  /* 0x0000000000127919 */ /* 0x000e660000002600 */
[----:B------:R-:W3:Y:S08]  /*4450*/  LDC R0, c[0x0][0x630] ;  /* 0x00018c00ff007b82 */ /* 0x000ef00000000800 */
[----:B------:R-:W4:Y:S01]  /*4460*/  LDC.64 R14, c[0x0][0x620] ;  /* 0x00018800ff0e7b82 */ /* 0x000f220000000a00 */
[----:B0-----:R-:W-:-:S04]  /*4470*/  ISETP.NE.U32.AND P0, PT, R10, RZ, PT ;  /* 0x000000ff0a00720c */ /* 0x001fc80003f05070 */
[----:B------:R-:W-:-:S13]  /*4480*/  ISETP.NE.AND.EX P0, PT, R11, RZ, PT, P0 ;  /* 0x000000ff0b00720c */ /* 0x000fda0003f05300 */
[----:B-1234-:R-:W-:Y:S05]  /*4490*/  @!P0 BRA `(.L_x_102) ;  /* 0x0000000000288947 */ /* 0x01efea0003800000 */
[----:B------:R-:W0:Y:S02]  /*44a0*/  LDC R3, c[0x0][0x634] ;  /* 0x00018d00ff037b82 */ /* 0x000e240000000800 */
[----:B0-----:R-:W-:-:S05]  /*44b0*/  IADD3 R3, P0, R16, R3, RZ ;  /* 0x0000000310037210 */ /* 0x001fca0007f1e0ff */
        /* <DEDUP_REMOVED lines=8> */
.L_x_102:
[-CC-:B------:R-:W-:Y:S01]  /*4540*/  SHF.R.U64 R19, R8, R0.reuse, R9.reuse ;  /* 0x0000000008137219 */ /* 0x180fe20000001209 */
[----:B------:R-:W0:Y:S01]  /*4550*/  LDC.64 R26, c[0x0][0x640] ;  /* 0x00019000ff1a7b82 */ /* 0x000e220000000a00 */
[----:B------:R-:W-:Y:S01]  /*4560*/  SHF.R.U32.HI R0, RZ, R0, R9 ;  /* 0x00000000ff007219 */ /* 0x000fe20000011609 */
[----:B------:R-:W-:Y:S01]  /*4570*/  ULDC UR4, c[0x0][0x150] ;  /* 0x0000540000047ab9 */ /* 0x000fe20000000800 */
[----:B------:R-:W-:Y:S02]  /*4580*/  IADD3 R3, P0, RZ, -R19, RZ ;  /* 0x80000013ff037210 */ /* 0x000fe40007f1e0ff */
[----:B------:R-:W-:-:S03]  /*4590*/  I2FP.F32.U32 R7, R12 ;  /* 0x0000000c00077245 */ /* 0x000fc60000201000 */
[----:B------:R-:W1:Y:S01]  /*45a0*/  LDC R6, c[0x0][0x618] ;  /* 0x00018600ff067b82 */ /* 0x000e620000000800 */
[----:B------:R-:W-:Y:S02]  /*45b0*/  IMAD.X R5, RZ, RZ, ~R0, P0 ;  /* 0x000000ffff057224 */ /* 0x000fe400000e0e00 */
[----:B------:R-:W-:Y:S01]  /*45c0*/  FMUL R7, R7, UR4 ;  /* 0x0000000407077c20 */ /* 0x000fe20008400000 */
[----:B------:R-:W-:Y:S01]  /*45d0*/  ULDC UR4, c[0x0][0x154] ;  /* 0x0000550000047ab9 */ /* 0x000fe20000000800 */
[-C--:B------:R-:W-:Y:S02]  /*45e0*/  IMAD R0, R5, R14.reuse, RZ ;  /* 0x0000000e05007224 */ /* 0x080fe400078e02ff */
[C---:B------:R-:W-:Y:S01]  /*45f0*/  IMAD.WIDE.U32 R4, R3.reuse, R14, R16 ;  /* 0x0000000e03047225 */ /* 0x040fe200078e0010 */
[----:B------:R-:W2:Y:S01]  /*4600*/  LDC R11, c[0x0][0x608] ;  /* 0x00018200ff0b7b82 */ /* 0x000ea20000000800 */
[----:B------:R-:W3:Y:S02]  /*4610*/  F2I.U32.TRUNC.NTZ R7, R7 ;  /* 0x0000000700077305 */ /* 0x000ee4000020f000 */
[----:B------:R-:W-:-:S04]  /*4620*/  IMAD R3, R3, R15, R0 ;  /* 0x0000000f03037224 */ /* 0x000fc800078e0200 */
[----:B------:R-:W-:Y:S01]  /*4630*/  IMAD.IADD R3, R5, 0x1, R3 ;  /* 0x0000000105037824 */ /* 0x000fe200078e0203 */
[----:B------:R-:W4:Y:S01]  /*4640*/  LDC R8, c[0x0][0x658] ;  /* 0x00019600ff087b82 */ /* 0x000f220000000800 */
[----:B------:R-:W-:Y:S02]  /*4650*/  I2FP.F32.U32 R5, R18 ;  /* 0x0000001200057245 */ /* 0x000fe40000201000 */
[----:B0-----:R-:W-:-:S04]  /*4660*/  ISETP.NE.U32.AND P0, PT, R26, RZ, PT ;  /* 0x000000ff1a00720c */ /* 0x001fc80003f05070 */
[----:B------:R-:W-:Y:S01]  /*4670*/  ISETP.NE.AND.EX P0, PT, R27, RZ, PT, P0 ;  /* 0x000000ff1b00720c */ /* 0x000fe20003f05300 */
[----:B------:R-:W0:Y:S01]  /*4680*/  LDC R9, c[0x0][0x144] ;  /* 0x00005100ff097b82 */ /* 0x000e220000000800 */
[-C--:B-1----:R-:W-:Y:S01]  /*4690*/  SHF.R.U32.HI R0, RZ, R6.reuse, R3 ;  /* 0x00000006ff007219 */ /* 0x082fe20000011603 */
[----:B---3--:R-:W-:Y:S01]  /*46a0*/  IMAD.MOV R7, RZ, RZ, -R7 ;  /* 0x000000ffff077224 */ /* 0x008fe200078e0a07 */
[----:B------:R-:W-:Y:S01]  /*46b0*/  SHF.R.U64 R13, R4, R6, R3 ;  /* 0x00000006040d7219 */ /* 0x000fe20000001203 */
[----:B------:R-:W-:-:S04]  /*46c0*/  FMUL R6, R5, UR4 ;  /* 0x0000000405067c20 */ /* 0x000fc80008400000 */
[----:B------:R-:W1:Y:S01]  /*46d0*/  LDC R21, c[0x0][0x148] ;  /* 0x00005200ff157b82 */ /* 0x000e620000000800 */
[-CC-:B--2---:R-:W-:Y:S02]  /*46e0*/  SHF.R.U64 R10, R13, R11.reuse, R0.reuse ;  /* 0x0000000b0d0a7219 */ /* 0x184fe40000001200 */
[----:B------:R-:W-:Y:S02]  /*46f0*/  SHF.R.U32.HI R3, RZ, R11, R0 ;  /* 0x0000000bff037219 */ /* 0x000fe40000011600 */
[----:B------:R2:W3:Y:S03]  /*4700*/  F2I.U32.TRUNC.NTZ R0, R6 ;  /* 0x0000000600007305 */ /* 0x0004e6000020f000 */
[----:B------:R-:W1:Y:S01]  /*4710*/  LDC R14, c[0x0][0x648] ;  /* 0x00019200ff0e7b82 */ /* 0x000e620000000800 */
[-CC-:B----4-:R-:W-:Y:S02]  /*4720*/  SHF.R.U64 R15, R10, R8.reuse, R3.reuse ;  /* 0x000000080a0f7219 */ /* 0x190fe40000001203 */
[----:B------:R-:W-:-:S03]  /*4730*/  SHF.R.U32.HI R5, RZ, R8, R3 ;  /* 0x00000008ff057219 */ /* 0x000fc60000011603 */
[----:B------:R-:W-:Y:S02]  /*4740*/  IMAD.MOV.U32 R4, RZ, RZ, R15 ;  /* 0x000000ffff047224 */ /* 0x000fe400078e000f */
[----:B------:R-:W4:Y:S01]  /*4750*/  LDC R20, c[0x0][0x638] ;  /* 0x00018e00ff147b82 */ /* 0x000f220000000800 */
[----:B0-----:R-:W-:-:S07]  /*4760*/  IMAD R25, R9, R7, R12 ;  /* 0x0000000709197224 */ /* 0x001fce00078e020c */
[----:B------:R-:W0:Y:S08]  /*4770*/  LDC R24, c[0x0][0x610] ;  /* 0x00018400ff187b82 */ /* 0x000e300000000800 */
[----:B------:R-:W0:Y:S01]  /*4780*/  LDC R28, c[0x0][0x600] ;  /* 0x00018000ff1c7b82 */ /* 0x000e220000000800 */
[----:B--23--:R-:W-:Y:S05]  /*4790*/  @!P0 BRA `(.L_x_103) ;  /* 0x0000000000288947 */ /* 0x00cfea0003800000 */
        /* <DEDUP_REMOVED lines=10> */
.L_x_103:
[----:B------:R-:W-:Y:S02]  /*4840*/  ISETP.NE.AND P0, PT, R2, 0x1, PT ;  /* 0x000000010200780c */ /* 0x000fe40003f05270 */
[----:B-1----:R-:W-:Y:S01]  /*4850*/  SHF.R.U64 R3, R4, R14, R5 ;  /* 0x0000000e04037219 */ /* 0x002fe20000001205 */
[----:B------:R-:W-:Y:S01]  /*4860*/  IMAD.MOV R5, RZ, RZ, -R0 ;  /* 0x000000ffff057224 */ /* 0x000fe200078e0a00 */
[----:B------:R-:W-:-:S03]  /*4870*/  LOP3.LUT R0, R10, R69, RZ, 0xc0, !PT ;  /* 0x000000450a007212 */ /* 0x000fc600078ec0ff */
[----:B------:R-:W-:Y:S02]  /*4880*/  IMAD.MOV R4, RZ, RZ, -R3 ;  /* 0x000000ffff047224 */ /* 0x000fe400078e0a03 */
[----:B------:R-:W-:Y:S01]  /*4890*/  IMAD R22, R65, R3, R0 ;  /* 0x0000000341167224 */ /* 0x000fe200078e0200 */
[----:B------:R-:W-:Y:S01]  /*48a0*/  LOP3.LUT R3, R13, R68, RZ, 0xc0, !PT ;  /* 0x000000440d037212 */ /* 0x000fe200078ec0ff */
[----:B----4-:R-:W-:Y:S02]  /*48b0*/  IMAD R0, R4, R20, R15 ;  /* 0x0000001404007224 */ /* 0x010fe400078e020f */
[----:B------:R-:W-:Y:S02]  /*48c0*/  @P0 IMAD R25, R21, R5, R18 ;  /* 0x0000000515190224 */ /* 0x000fe400078e0212 */
[----:B0-----:R-:W-:Y:S02]  /*48d0*/  IMAD R3, R0, R28, R3 ;  /* 0x0000001c00037224 */ /* 0x001fe400078e0203 */
[----:B------:R-:W-:-:S02]  /*48e0*/  IMAD R22, R22, R24, R25 ;  /* 0x0000001816167224 */ /* 0x000fc400078e0219 */
[----:B------:R-:W-:-:S03]  /*48f0*/  IMAD.MOV.U32 R4, RZ, RZ, 0x1 ;  /* 0x00000001ff047424 */ /* 0x000fc600078e00ff */
[----:B------:R-:W-:Y:S02]  /*4900*/  SEL R18, R3, R22, !P0 ;  /* 0x0000001603127207 */ /* 0x000fe40004000000 */
[----:B------:R-:W-:Y:S02]  /*4910*/  PRMT R0, R4, 0x7610, R0 ;  /* 0x0000761004007816 */ /* 0x000fe40000000000 */
[----:B------:R-:W-:-:S07]  /*4920*/  SEL R22, R22, R3, !P0 ;  /* 0x0000000316167207 */ /* 0x000fce0004000000 */
.L_x_101:
[----:B------:R-:W-:Y:S01]  /*4930*/  UIMAD.WIDE.U32 UR4, UR38, 0x24924925, URZ ;  /* 0x24924925260478a5 */ /* 0x000fe2000f8e003f */
[----:B------:R-:W-:Y:S02]  /*4940*/  LOP3.LUT P0, RZ, R0, 0xff, RZ, 0xc0, !PT ;  /* 0x000000ff00ff7812 */ /* 0x000fe4000780c0ff */
[----:B------:R-:W-:Y:S01]  /*4950*/  LOP3.LUT R77, R77, 0x1, RZ, 0x3c, !PT ;  /* 0x000000014d4d7812 */ /* 0x000fe200078e3cff */
[----:B------:R-:W-:-:S04]  /*4960*/  UIADD3 UR4, UR38, -UR5, URZ ;  /* 0x8000000526047290 */ /* 0x000fc8000fffe03f */
[----:B------:R-:W-:-:S04]  /*4970*/  ULEA.HI UR4, UR4, UR5, URZ, 0x1f ;  /* 0x0000000504047291 */ /* 0x000fc8000f8ff83f */
[----:B------:R-:W-:-:S04]  /*4980*/  USHF.R.U32.HI UR4, URZ, 0x2, UR4 ;  /* 0x000000023f047899 */ /* 0x000fc80008011604 */
[----:B------:R-:W-:Y:S01]  /*4990*/  UIMAD UR38, UR4, -0x7, UR38 ;  /* 0xfffffff9042678a4 */ /* 0x000fe2000f8e0226 */
[----:B------:R-:W-:Y:S11]  /*49a0*/  @P0 BRA `(.L_x_104) ;  /* 0xffffffcc00980947 */ /* 0x000ff6000383ffff */
[----:B------:R-:W-:Y:S05]  /*49b0*/  EXIT ;  /* 0x000000000000794d */ /* 0x000fea0003800000 */
.L_x_17:
[----:B------:R-:W-:-:S08]  /*49c0*/  ISETP.NE.AND P0, PT, R14, RZ, PT ;  /* 0x000000ff0e00720c */ /* 0x000fd00003f05270 */
[----:B0-----:R-:W0:-:S00]  /*49d0*/  USETMAXREG.DEALLOC.CTAPOOL 0x28 ;  /* 0x00000028000079c8 */ /* 0x001e0000080e0500 */
[----:B------:R-:W-:Y:S05]  /*49e0*/  @P0 EXIT ;  /* 0x000000000000094d */ /* 0x000fea0003800000 */
[----:B0-----:R-:W-:Y:S01]  /*49f0*/  LOP3.LUT P0, RZ, R3, 0xff, RZ, 0xc0, !PT ;  /* 0x000000ff03ff7812 */ /* 0x001fe2000780c0ff */
[----:B------:R-:W-:Y:S02]  /*4a00*/  IMAD.MOV.U32 R3, RZ, RZ, 0x1 ;  /* 0x00000001ff037424 */ /* 0x000fe400078e00ff */
[----:B------:R-:W-:-:S10]  /*4a10*/  IMAD.MOV.U32 R8, RZ, RZ, RZ ;  /* 0x000000ffff087224 */ /* 0x000fd400078e00ff */
[----:B------:R-:W-:Y:S05]  /*4a20*/  @!P0 BRA `(.L_x_105) ;  /* 0x0000000c00608947 */ /* 0x000fea0003800000 */
[----:B------:R-:W0:Y:S01]  /*4a30*/  S2UR UR8, SR_CgaCtaId ;  /* 0x00000000000879c3 */ /* 0x000e220000008800 */
[----:B------:R-:W-:Y:S01]  /*4a40*/  LOP3.LUT P0, RZ, R4, 0x1f, RZ, 0xc0, !PT ;  /* 0x0000001f04ff7812 */ /* 0x000fe2000780c0ff */
[----:B------:R-:W-:Y:S01]  /*4a50*/  ULDC UR5, c[0x0][0x658] ;  /* 0x0001960000057ab9 */ /* 0x000fe20000000800 */
[----:B------:R-:W-:Y:S01]  /*4a60*/  UMOV UR6, 0xffffffff ;  /* 0xffffffff00067882 */ /* 0x000fe20000000000 */
[----:B------:R-:W-:Y:S01]  /*4a70*/  BSSY B0, `(.L_x_105) ;  /* 0x00000d3000007945 */ /* 0x000fe20003800000 */
[----:B------:R-:W-:Y:S01]  /*4a80*/  USHF.L.U32 UR6, UR6, UR5, URZ ;  /* 0x0000000506067299 */ /* 0x000fe2000800063f */
[C---:B------:R-:W-:Y:S01]  /*4a90*/  ISETP.NE.AND P2, PT, R5.reuse, RZ, PT ;  /* 0x000000ff0500720c */ /* 0x040fe20003f45270 */
[----:B------:R-:W-:Y:S01]  /*4aa0*/  IMAD.MOV.U32 R10, RZ, RZ, 0x1 ;  /* 0x00000001ff0a7424 */ /* 0x000fe200078e00ff */
[----:B------:R-:W-:Y:S01]  /*4ab0*/  ISETP.NE.OR P0, PT, R5, RZ, !P0 ;  /* 0x000000ff0500720c */ /* 0x000fe20004705670 */
[----:B------:R-:W-:Y:S01]  /*4ac0*/  IMAD.MOV.U32 R3, RZ, RZ, 0x1 ;  /* 0x00000001ff037424 */ /* 0x000fe200078e00ff */
[----:B------:R-:W-:Y:S01]  /*4ad0*/  LOP3.LUT R9, R23, 0x2, RZ, 0xfc, !PT ;  /* 0x0000000217097812 */ /* 0x000fe200078efcff */
[----:B------:R-:W-:Y:S01]  /*4ae0*/  IMAD.MOV.U32 R8, RZ, RZ, RZ ;  /* 0x000000ffff087224 */ /* 0x000fe200078e00ff */
[----:B------:R-:W-:Y:S01]  /*4af0*/  ULDC UR4, c[0x0][0x600] ;  /* 0x0001800000047ab9 */ /* 0x000fe20000000800 */
[----:B------:R-:W-:Y:S01]  /*4b00*/  UMOV UR7, 0x1 ;  /* 0x0000000100077882 */ /* 0x000fe20000000000 */
[----:B------:R-:W-:-:S02]  /*4b10*/  UIADD3 UR13, UR40, 0x1, URZ ;  /* 0x00000001280d7890 */ /* 0x000fc4000fffe03f */
[----:B------:R-:W-:Y:S02]  /*4b20*/  UIADD3 UR4, UR4, -0x1, URZ ;  /* 0xffffffff04047890 */ /* 0x000fe4000fffe03f */
[----:B------:R-:W-:Y:S02]  /*4b30*/  USHF.L.U32 UR5, UR7, UR5, URZ ;  /* 0x0000000507057299 */ /* 0x000fe4000800063f */
[----:B------:R-:W-:Y:S01]  /*4b40*/  ULOP3.LUT UR6, URZ, UR6, URZ, 0x33, !UPT ;  /* 0x000000063f067292 */ /* 0x000fe2000f8e333f */
[----:B------:R-:W-:Y:S01]  /*4b50*/  ULDC.64 UR30, c[0x0][0x198] ;  /* 0x00006600001e7ab9 */ /* 0x000fe20000000a00 */
[----:B0-----:R-:W-:-:S10]  /*4b60*/  IMAD.U32 R11, RZ, RZ, UR8 ;  /* 0x00000008ff0b7e24 */ /* 0x001fd4000f8e00ff */
.L_x_117:
[----:B------:R-:W-:-:S03]  /*4b70*/  UMOV UR7, 0xffffffff ;  /* 0xffffffff00077882 */ /* 0x000fc60000000000 */
[----:B------:R-:W-:Y:S05]  /*4b80*/  BRA.DIV UR7, `(.L_x_106) ;  /* 0x0000001207907947 */ /* 0x000fea000b800000 */
[----:B------:R-:W-:-:S13]  /*4b90*/  ELECT P6, URZ, PT ;  /* 0x00000000003f782f */ /* 0x000fda00038c0000 */
.L_x_133:
[----:B------:R-:W0:Y:S01]  /*4ba0*/  LDC R4, c[0x0][0x28c] ;  /* 0x0000a300ff047b82 */ /* 0x000e220000000800 */
[----:B------:R-:W-:Y:S01]  /*4bb0*/  BSSY B1, `(.L_x_107) ;  /* 0x0000048000017945 */ /* 0x000fe20003800000 */
[----:B0-----:R-:W-:-:S13]  /*4bc0*/  ISETP.LT.OR P6, PT, R4, 0x1, !P6 ;  /* 0x000000010400780c */ /* 0x001fda00077c1670 */
[----:B------:R-:W-:Y:S05]  /*4bd0*/  @P6 BRA `(.L_x_108) ;  /* 0x0000000400146947 */ /* 0x000fea0003800000 */
[----:B------:R-:W-:Y:S02]  /*4be0*/  IMAD R11, R22, 0x2, R11 ;  /* 0x00000002160b7824 */ /* 0x000fe400078e020b */
[----:B------:R-:W-:Y:S02]  /*4bf0*/  IMAD.SHL.U32 R18, R18, 0x40, RZ ;  /* 0x0000004012127824 */ /* 0x000fe400078e00ff */
[----:B------:R-:W-:Y:S02]  /*4c00*/  IMAD.MOV.U32 R15, RZ, RZ, RZ ;  /* 0x000000ffff0f7224 */ /* 0x000fe400078e00ff */
[----:B------:R-:W-:Y:S02]  /*4c10*/  IMAD.U32 R20, RZ, RZ, UR13 ;  /* 0x0000000dff147e24 */ /* 0x000fe4000f8e00ff */
[----:B------:R-:W-:Y:S02]  /*4c20*/  IMAD.MOV.U32 R4, RZ, RZ, R3 ;  /* 0x000000ffff047224 */ /* 0x000fe400078e0003 */
[----:B------:R-:W-:-:S02]  /*4c30*/  IMAD.MOV.U32 R6, RZ, RZ, R8 ;  /* 0x000000ffff067224 */ /* 0x000fc400078e0008 */
[----:B------:R-:W-:-:S07]  /*4c40*/  IMAD.SHL.U32 R12, R11, 0x20, RZ ;  /* 0x000000200b0c7824 */ /* 0x000fce00078e00ff */
.L_x_112:
[----:B------:R-:W0:Y:S01]  /*4c50*/  S2UR UR7, SR_CgaCtaId ;  /* 0x00000000000779c3 */ /* 0x000e220000008800 */
[----:B------:R-:W-:Y:S02]  /*4c60*/  MOV R14, 0x400 ;  /* 0x00000400000e7802 */ /* 0x000fe40000000f00 */
[----:B------:R-:W-:-:S05]  /*4c70*/  SHF.L.U32 R5, R4, 0x1f, RZ ;  /* 0x0000001f04057819 */ /* 0x000fca00000006ff */
[----:B------:R-:W1:Y:S01]  /*4c80*/  @!P2 LDC R7, c[0x0][0x500] ;  /* 0x00014000ff07ab82 */ /* 0x000e620000000800 */
[----:B0-----:R-:W-:-:S05]  /*4c90*/  IMAD.U32 R11, RZ, RZ, UR7 ;  /* 0x00000007ff0b7e24 */ /* 0x001fca000f8e00ff */
[----:B------:R-:W-:-:S05]  /*4ca0*/  LEA R13, R11, R14, 0x18 ;  /* 0x0000000e0b0d7211 */ /* 0x000fca00078ec0ff */
[----:B------:R-:W-:-:S04]  /*4cb0*/  IMAD R14, R6, 0x8, R13 ;  /* 0x00000008060e7824 */ /* 0x000fc800078e020d */
[----:B------:R-:W0:Y:S02]  /*4cc0*/  SYNCS.PHASECHK.TRANS64.TRYWAIT P1, [R14+URZ+0x38], R5 ;  /* 0x000038050e0075a7 */ /* 0x000e24000802017f */
[----:B01----:R-:W-:Y:S05]  /*4cd0*/  @!P1 BRA `(.L_x_109) ;  /* 0x00000010005c9947 */ /* 0x003fea0003800000 */
.L_x_134:
[----:B0-----:R-:W-:Y:S01]  /*4ce0*/  PRMT R5, R9, 0x9910, RZ ;  /* 0x0000991009057816 */ /* 0x001fe200000000ff */
[----:B------:R0:W-:Y:S03]  /*4cf0*/  @!P2 SYNCS.ARRIVE.TRANS64 RZ, [R14+URZ], R7 ;  /* 0x000000070effa9a7 */ /* 0x0001e6000800003f */
[----:B------:R-:W-:-:S13]  /*4d00*/  ISETP.NE.AND P1, PT, R5, 0x2, PT ;  /* 0x000000020500780c */ /* 0x000fda0003f25270 */
[----:B0-----:R-:W-:Y:S05]  /*4d10*/  @P1 BRA `(.L_x_110) ;  /* 0x0000000000041947 */ /* 0x001fea0003800000 */
[----:B------:R-:W-:Y:S01]  /*4d20*/  BPT.TRAP 0x1 ;  /* 0x000000040000795c */ /* 0x000fe20000300000 */
.L_x_110:
[----:B------:R-:W-:Y:S05]  /*4d30*/  @P0 BRA `(.L_x_111) ;  /* 0x0000000000040947 */ /* 0x000fea0003800000 */
[----:B------:R-:W-:Y:S01]  /*4d40*/  BPT.TRAP 0x1 ;  /* 0x000000040000795c */ /* 0x000fe20000300000 */
.L_x_111:
[----:B------:R-:W-:Y:S01]  /*4d50*/  IMAD R5, R6, 0x4, R11 ;  /* 0x0000000406057824 */ /* 0x000fe200078e020b */
[----:B------:R-:W-:Y:S01]  /*4d60*/  R2UR UR34, R15 ;  /* 0x000000000f2272ca */ /* 0x000fe200000e0000 */
[----:B------:R-:W-:Y:S01]  /*4d70*/  VIADD R20, R20, 0xffffffff ;  /* 0xffffffff14147836 */ /* 0x000fe20000000000 */
[----:B------:R-:W-:Y:S01]  /*4d80*/  R2UR UR33, R14 ;  /* 0x000000000e2172ca */ /* 0x000fe200000e0000 */
[----:B------:R-:W-:Y:S01]  /*4d90*/  IMAD.SHL.U32 R5, R5, 0x400, RZ ;  /* 0x0000040005057824 */ /* 0x000fe200078e00ff */
[----:B------:R-:W-:Y:S01]  /*4da0*/  R2UR UR36, R19 ;  /* 0x00000000132472ca */ /* 0x000fe200000e0000 */
[----:B------:R-:W-:Y:S01]  /*4db0*/  UIADD3 UR14, UP0, UR30, 0xf0, URZ ;  /* 0x000000f01e0e7890 */ /* 0x000fe2000ff1e03f */
[----:B------:R-:W-:Y:S01]  /*4dc0*/  R2UR UR35, R12 ;  /* 0x000000000c2372ca */ /* 0x000fe200000e0000 */
[--C-:B------:R-:W-:Y:S01]  /*4dd0*/  IMAD R5, R5, 0x4, R13.reuse ;  /* 0x0000000405057824 */ /* 0x100fe200078e020d */
[----:B------:R-:W-:Y:S01]  /*4de0*/  R2UR UR19, R18 ;  /* 0x00000000121372ca */ /* 0x000fe200000e0000 */
[----:B------:R-:W-:Y:S01]  /*4df0*/  IMAD R13, R6, 0x4000, R13 ;  /* 0x00004000060d7824 */ /* 0x000fe200078e020d */
[----:B------:R-:W-:Y:S01]  /*4e00*/  UIADD3 UR38, UP1, UR30, 0x1f0, URZ ;  /* 0x000001f01e267890 */ /* 0x000fe2000ff3e03f */
[----:B------:R-:W-:Y:S01]  /*4e10*/  ISETP.GT.AND P3, PT, R20, 0x1, PT ;  /* 0x000000011400780c */ /* 0x000fe20003f64270 */
[----:B------:R-:W-:Y:S01]  /*4e20*/  UIADD3.X UR15, URZ, UR31, URZ, UP0, !UPT ;  /* 0x0000001f3f0f7290 */ /* 0x000fe200087fe43f */
[----:B------:R-:W-:Y:S01]  /*4e30*/  R2UR UR24, R5 ;  /* 0x00000000051872ca */ /* 0x000fe200000e0000 */
[----:B------:R-:W-:Y:S01]  /*4e40*/  UIADD3 UR26, UR34, 0x20, URZ ;  /* 0x00000020221a7890 */ /* 0x000fe2000fffe03f */
[----:B------:R-:W-:Y:S01]  /*4e50*/  R2UR UR8, R13 ;  /* 0x000000000d0872ca */ /* 0x000fe200000e0000 */
[----:B------:R-:W-:Y:S01]  /*4e60*/  UIADD3.X UR39, URZ, UR31, URZ, UP1, !UPT ;  /* 0x0000001f3f277290 */ /* 0x000fe20008ffe43f */
[----:B------:R-:W-:Y:S01]  /*4e70*/  VIADD R6, R6, 0x1 ;  /* 0x0000000106067836 */ /* 0x000fe20000000000 */
[----:B------:R-:W-:Y:S01]  /*4e80*/  UMOV UR7, 0x30000 ;  /* 0x0003000000077882 */ /* 0x000fe20000000000 */
[----:B------:R-:W-:Y:S01]  /*4e90*/  UMOV UR22, 0x0 ;  /* 0x0000000000167882 */ /* 0x000fe20000000000 */
[----:B------:R-:W-:Y:S01]  /*4ea0*/  UMOV UR23, 0x10000000 ;  /* 0x1000000000177882 */ /* 0x000fe20000000000 */
[----:B------:R-:W-:Y:S01]  /*4eb0*/  UMOV UR25, UR33 ;  /* 0x0000002100197c82 */ /* 0x000fe20008000000 */
[----:B------:R-:W-:Y:S01]  /*4ec0*/  ISETP.NE.AND P1, PT, R6, 0x7, PT ;  /* 0x000000070600780c */ /* 0x000fe20003f25270 */
[----:B------:R-:W-:Y:S01]  /*4ed0*/  UMOV UR28, UR36 ;  /* 0x00000024001c7c82 */ /* 0x000fe20008000000 */
[----:B------:R-:W-:Y:S01]  /*4ee0*/  UMOV UR27, UR35 ;  /* 0x00000023001b7c82 */ /* 0x000fe20008000000 */
[----:B------:R-:W-:Y:S01]  /*4ef0*/  UMOV UR17, UR33 ;  /* 0x0000002100117c82 */ /* 0x000fe20008000000 */
[----:B------:R-:W-:Y:S01]  /*4f00*/  UIADD3 UR32, UR24, 0x180, URZ ;  /* 0x0000018018207890 */ /* 0x000fe2000fffe03f */
[----:B------:R-:W-:Y:S01]  /*4f10*/  SEL R5, RZ, 0x1, P1 ;  /* 0x00000001ff057807 */ /* 0x000fe20000800000 */
[----:B------:R-:W-:Y:S01]  /*4f20*/  UIADD3 UR24, UR24, 0x2180, URZ ;  /* 0x0000218018187890 */ /* 0x000fe2000fffe03f */
[----:B------:R-:W-:Y:S01]  /*4f30*/  VIADD R15, R15, 0x40 ;  /* 0x000000400f0f7836 */ /* 0x000fe20000000000 */
[----:B------:R-:W-:Y:S01]  /*4f40*/  UIADD3 UR16, UR8, 0x1c180, URZ ;  /* 0x0001c18008107890 */ /* 0x000fe2000fffe03f */
[----:B------:R-:W-:Y:S01]  /*4f50*/  LOP3.LUT R4, R4, R5, RZ, 0x3c, !PT ;  /* 0x0000000504047212 */ /* 0x000fe200078e3cff */
[----:B------:R-:W-:Y:S01]  /*4f60*/  UIADD3 UR8, UR8, 0x1e180, URZ ;  /* 0x0001e18008087890 */ /* 0x000fe2000fffe03f */
[----:B------:R-:W-:Y:S01]  /*4f70*/  SEL R6, R6, RZ, P1 ;  /* 0x000000ff06067207 */ /* 0x000fe20000800000 */
[----:B------:R-:W-:Y:S01]  /*4f80*/  UMOV UR18, UR34 ;  /* 0x0000002200127c82 */ /* 0x000fe20008000000 */
[----:B------:R-:W-:Y:S01]  /*4f90*/  UMOV UR20, UR36 ;  /* 0x0000002400147c82 */ /* 0x000fe20008000000 */
[----:B------:R0:W-:Y:S01]  /*4fa0*/  UTMALDG.3D.MULTICAST [UR32], [UR14], UR7, desc[UR22] ;  /* 0x000016200e0073b4 */ /* 0x0001e20008011807 */
[----:B------:R-:W-:Y:S01]  /*4fb0*/  UMOV UR9, UR33 ;  /* 0x0000002100097c82 */ /* 0x000fe20008000000 */
[----:B------:R-:W-:Y:S01]  /*4fc0*/  UMOV UR11, UR19 ;  /* 0x00000013000b7c82 */ /* 0x000fe20008000000 */
[----:B------:R-:W-:Y:S01]  /*4fd0*/  UMOV UR12, UR36 ;  /* 0x00000024000c7c82 */ /* 0x000fe20008000000 */
[----:B------:R-:W-:Y:S01]  /*4fe0*/  UMOV UR10, UR26 ;  /* 0x0000001a000a7c82 */ /* 0x000fe20008000000 */
[----:B------:R0:W-:Y:S01]  /*4ff0*/  UTMALDG.3D.MULTICAST [UR24], [UR14], UR7, desc[UR22] ;  /* 0x000016180e0073b4 */ /* 0x0001e20008011807 */
[----:B------:R0:W-:Y:S01]  /*5000*/  UTMALDG.3D [UR16], [UR38], desc[UR22] ;  /* 0x00001610260075b4 */ /* 0x0001e20008011000 */
[----:B------:R0:W-:Y:S02]  /*5010*/  UTMALDG.3D [UR8], [UR38], desc[UR22] ;  /* 0x00001608260075b4 */ /* 0x0001e40008011000 */
[----:B0-----:R-:W-:Y:S05]  /*5020*/  @P3 BRA `(.L_x_112) ;  /* 0xfffffffc00083947 */ /* 0x001fea000383ffff */
.L_x_108:
[----:B------:R-:W-:Y:S05]  /*5030*/  BSYNC B1 ;  /* 0x0000000000017941 */ /* 0x000fea0003800000 */
.L_x_107:
[----:B------:R-:W3:Y:S01]  /*5040*/  LDL.64 R24, [R1] ;  /* 0x0000000001187983 */ /* 0x000ee20000100a00 */
[----:B------:R-:W-:Y:S01]  /*5050*/  LOP3.LUT P4, RZ, R10, 0xff, RZ, 0xc0, !PT ;  /* 0x000000ff0aff7812 */ /* 0x000fe2000788c0ff */
[----:B------:R-:W-:Y:S01]  /*5060*/  VIADD R13, R8, UR40 ;  /* 0x00000028080d7c36 */ /* 0x000fe20008000000 */
[----:B------:R-:W-:Y:S01]  /*5070*/  ULDC.64 UR8, c[0x0][0x650] ;  /* 0x0001940000087ab9 */ /* 0x000fe20000000a00 */
[----:B------:R-:W-:Y:S01]  /*5080*/  IMAD.U32 R7, RZ, RZ, UR40 ;  /* 0x00000028ff077e24 */ /* 0x000fe2000f8e00ff */
[----:B------:R-:W-:Y:S01]  /*5090*/  UISETP.GE.U32.AND UP0, UPT, UR40, 0x7, UPT ;  /* 0x000000072800788c */ /* 0x000fe2000bf06070 */
[C---:B------:R-:W-:Y:S01]  /*50a0*/  IMAD.WIDE.U32 R4, R13.reuse, 0x24924925, RZ ;  /* 0x249249250d047825 */ /* 0x040fe200078e00ff */
[----:B------:R-:W-:Y:S01]  /*50b0*/  ISETP.GT.U32.AND P1, PT, R13, 0x6, PT ;  /* 0x000000060d00780c */ /* 0x000fe20003f24070 */
[----:B------:R-:W-:Y:S01]  /*50c0*/  BSSY B1, `(.L_x_113) ;  /* 0x000006b000017945 */ /* 0x000fe20003800000 */
[----:B------:R-:W-:Y:S01]  /*50d0*/  PRMT R10, RZ, 0x7610, R10 ;  /* 0x00007610ff0a7816 */ /* 0x000fe2000000000a */
[----:B------:R-:W-:Y:S01]  /*50e0*/  IMAD.MOV.U32 R22, RZ, RZ, -0x1 ;  /* 0xffffffffff167424 */ /* 0x000fe200078e00ff */
[----:B------:R-:W-:Y:S01]  /*50f0*/  ISETP.LT.U32.AND P1, PT, R7, 0x7, P1 ;  /* 0x000000070700780c */ /* 0x000fe20000f21070 */
[----:B------:R-:W-:Y:S01]  /*5100*/  IMAD.IADD R7, R13, 0x1, -R5 ;  /* 0x000000010d077824 */ /* 0x000fe200078e0a05 */
[----:B------:R-:W-:Y:S01]  /*5110*/  PLOP3.LUT P3, PT, PT, PT, UP0, 0x80, 0x0 ;  /* 0x000000000000781c */ /* 0x000fe20003f6f008 */
[----:B------:R-:W0:Y:S01]  /*5120*/  @P4 S2R R11, SR_CgaCtaId ;  /* 0x00000000000b4919 */ /* 0x000e220000008800 */
[----:B------:R-:W-:Y:S01]  /*5130*/  SEL R4, RZ, 0x1, !P1 ;  /* 0x00000001ff047807 */ /* 0x000fe20004800000 */
[----:B------:R-:W-:Y:S01]  /*5140*/  IMAD.MOV.U32 R18, RZ, RZ, -0x1 ;  /* 0xffffffffff127424 */ /* 0x000fe200078e00ff */
[----:B------:R-:W-:Y:S01]  /*5150*/  @P4 MOV R6, 0x400 ;  /* 0x0000040000064802 */ /* 0x000fe20000000f00 */
[----:B------:R-:W-:Y:S01]  /*5160*/  IMAD.MOV.U32 R19, RZ, RZ, -0x1 ;  /* 0xffffffffff137424 */ /* 0x000fe200078e00ff */
[----:B------:R-:W-:-:S02]  /*5170*/  LEA.HI R7, R7, R5, RZ, 0x1f ;  /* 0x0000000507077211 */ /* 0x000fc400078ff8ff */
[----:B------:R-:W-:Y:S02]  /*5180*/  LOP3.LUT R3, R3, R4, RZ, 0x3c, !PT ;  /* 0x0000000403037212 */ /* 0x000fe400078e3cff */
[----:B------:R-:W-:Y:S02]  /*5190*/  SHF.R.U32.HI R8, RZ, 0x2, R7 ;  /* 0x00000002ff087819 */ /* 0x000fe40000011607 */
[----:B------:R-:W-:Y:S02]  /*51a0*/  PRMT R4, RZ, 0x7610, R4 ;  /* 0x00007610ff047816 */ /* 0x000fe40000000004 */
[----:B------:R-:W-:Y:S01]  /*51b0*/  @P3 LOP3.LUT R3, R3, 0x1, R8, 0x78, !PT ;  /* 0x0000000103033812 */ /* 0x000fe200078e7808 */
[----:B------:R-:W-:Y:S01]  /*51c0*/  IMAD R8, R8, -0x7, R13 ;  /* 0xfffffff908087824 */ /* 0x000fe200078e020d */
[----:B0-----:R-:W-:-:S04]  /*51d0*/  @P4 LEA R6, R11, R6, 0x18 ;  /* 0x000000060b064211 */ /* 0x001fc800078ec0ff */
[----:B------:R0:W-:Y:S01]  /*51e0*/  @P4 SYNCS.ARRIVE.TRANS64.A1T0 RZ, [R6+URZ+0xa8], RZ ;  /* 0x0000a8ff06ff49a7 */ /* 0x0001e2000810003f */
[----:B---3--:R-:W-:-:S05]  /*51f0*/  IADD3 R16, P1, R16, R24, RZ ;  /* 0x0000001810107210 */ /* 0x008fca0007f3e0ff */
[----:B------:R-:W-:Y:S01]  /*5200*/  IMAD.X R17, R17, 0x1, R0, P1 ;  /* 0x0000000111117824 */ /* 0x000fe200008e0600 */
[----:B------:R-:W-:-:S04]  /*5210*/  ISETP.GE.U32.AND P1, PT, R16, UR8, PT ;  /* 0x0000000810007c0c */ /* 0x000fc8000bf26070 */
[----:B------:R-:W-:-:S13]  /*5220*/  ISETP.GE.U32.AND.EX P1, PT, R17, UR9, PT, P1 ;  /* 0x0000000911007c0c */ /* 0x000fda000bf26110 */
[----:B0-----:R-:W-:Y:S05]  /*5230*/  @P1 BRA `(.L_x_114) ;  /* 0x00000004004c1947 */ /* 0x001fea0003800000 */
[----:B------:R-:W0:Y:S01]  /*5240*/  S2R R13, SR_CTAID.X ;  /* 0x00000000000d7919 */ /* 0x000e220000002500 */
[----:B------:R-:W-:Y:S01]  /*5250*/  ULDC.64 UR8, c[0x0][0x628] ;  /* 0x00018a0000087ab9 */ /* 0x000fe20000000a00 */
[----:B------:R-:W1:Y:S01]  /*5260*/  LDC R14, c[0x0][0x144] ;  /* 0x00005100ff0e7b82 */ /* 0x000e620000000800 */
[----:B------:R-:W-:Y:S01]  /*5270*/  ISETP.NE.U32.AND P1, PT, RZ, UR8, PT ;  /* 0x00000008ff007c0c */ /* 0x000fe2000bf25070 */
[----:B------:R-:W3:Y:S01]  /*5280*/  S2R R12, SR_CTAID.Y ;  /* 0x00000000000c7919 */ /* 0x000ee20000002600 */
[----:B------:R-:W-:Y:S01]  /*5290*/  ULDC UR10, c[0x0][0x630] ;  /* 0x00018c00000a7ab9 */ /* 0x000fe20000000800 */
[----:B------:R-:W-:Y:S01]  /*52a0*/  ULDC UR11, c[0x0][0x150] ;  /* 0x00005400000b7ab9 */ /* 0x000fe20000000800 */
[----:B------:R-:W-:Y:S01]  /*52b0*/  ISETP.NE.AND.EX P1, PT, RZ, UR9, PT, P1 ;  /* 0x00000009ff007c0c */ /* 0x000fe2000bf25310 */
[----:B------:R-:W-:Y:S02]  /*52c0*/  IMAD.MOV.U32 R4, RZ, RZ, R16 ;  /* 0x000000ffff047224 */ /* 0x000fe400078e0010 */
[----:B------:R-:W-:Y:S01]  /*52d0*/  IMAD.MOV.U32 R5, RZ, RZ, R17 ;  /* 0x000000ffff057224 */ /* 0x000fe200078e0011 */
[----:B0-----:R-:W-:-:S09]  /*52e0*/  I2FP.F32.U32 R18, R13 ;  /* 0x0000000d00127245 */ /* 0x001fd20000201000 */
[----:B------:R-:W-:Y:S05]  /*52f0*/  @!P1 BRA `(.L_x_115) ;  /* 0x0000000000289947 */ /* 0x000fea0003800000 */
[----:B------:R-:W-:Y:S02]  /*5300*/  ULDC UR7, c[0x0][0x634] ;  /* 0x00018d0000077ab9 */ /* 0x000fe40000000800 */
[----:B------:R-:W-:-:S05]  /*5310*/  IADD3 R5, P1, R16, UR7, RZ ;  /* 0x0000000710057c10 */ /* 0x000fca000ff3e0ff */
[----:B------:R-:W-:-:S04]  /*5320*/  IMAD.X R15, RZ, RZ, R17, P1 ;  /* 0x000000ffff0f7224 */ /* 0x000fc800008e0611 */
[----:B------:R-:W-:-:S04]  /*5330*/  IMAD.WIDE.U32 R6, R15, UR8, RZ ;  /* 0x000000080f067c25 */ /* 0x000fc8000f8e00ff */
[----:B------:R-:W-:-:S04]  /*5340*/  IMAD.WIDE.U32 R6, P1, R5, UR9, R6 ;  /* 0x0000000905067c25 */ /* 0x000fc8000f820006 */
[----:B------:R-:W-:-:S04]  /*5350*/  IMAD.WIDE.U32 R4, R5, UR8, RZ ;  /* 0x0000000805047c25 */ /* 0x000fc8000f8e00ff */
[----:B------:R-:W-:Y:S01]  /*5360*/  IMAD.MOV.U32 R4, RZ, RZ, R7 ;  /* 0x000000ffff047224 */ /* 0x000fe200078e0007 */
[----:B------:R-:W-:Y:S01]  /*5370*/  IADD3 RZ, P3, R5, R6, RZ ;  /* 0x0000000605ff7210 */ /* 0x000fe20007f7e0ff */
[----:B------:R-:W-:-:S04]  /*5380*/  IMAD.X R5, RZ, RZ, RZ, P1 ;  /* 0x000000ffff057224 */ /* 0x000fc800008e06ff */
[----:B------:R-:W-:-:S08]  /*5390*/  IMAD.WIDE.U32.X R4, R15, UR9, R4, P3 ;  /* 0x000000090f047c25 */ /* 0x000fd000098e0404 */
.L_x_115:
[----:B------:R-:W-:Y:S01]  /*53a0*/  FMUL R18, R18, UR11 ;  /* 0x0000000b12127c20 */ /* 0x000fe20008400000 */
[--C-:B------:R-:W-:Y:S01]  /*53b0*/  SHF.R.U64 R19, R4, UR10, R5.reuse ;  /* 0x0000000a04137c19 */ /* 0x100fe20008001205 */
[----:B------:R-:W-:Y:S01]  /*53c0*/  ULDC.64 UR8, c[0x0][0x620] ;  /* 0x0001880000087ab9 */ /* 0x000fe20000000a00 */
[----:B------:R-:W-:Y:S01]  /*53d0*/  SHF.R.U32.HI R4, RZ, UR10, R5 ;  /* 0x0000000aff047c19 */ /* 0x000fe20008011605 */
[----:B------:R-:W-:Y:S01]  /*53e0*/  ULDC.64 UR10, c[0x0][0x640] ;  /* 0x00019000000a7ab9 */ /* 0x000fe20000000a00 */
[----:B------:R-:W-:Y:S01]  /*53f0*/  IADD3 R5, P1, RZ, -R19, RZ ;  /* 0x80000013ff057210 */ /* 0x000fe20007f3e0ff */
[----:B------:R-:W0:Y:S01]  /*5400*/  F2I.U32.TRUNC.NTZ R18, R18 ;  /* 0x0000001200127305 */ /* 0x000e22000020f000 */
[----:B------:R-:W4:Y:S01]  /*5410*/  LDC R15, c[0x0][0x148] ;  /* 0x00005200ff0f7b82 */ /* 0x000f220000000800 */
[----:B------:R-:W-:Y:S02]  /*5420*/  ULDC UR7, c[0x0][0x618] ;  /* 0x0001860000077ab9 */ /* 0x000fe40000000800 */
[----:B------:R-:W-:Y:S01]  /*5430*/  IMAD.X R4, RZ, RZ, ~R4, P1 ;  /* 0x000000ffff047224 */ /* 0x000fe200008e0e04 */
[----:B------:R-:W-:-:S03]  /*5440*/  ISETP.NE.U32.AND P1, PT, RZ, UR10, PT ;  /* 0x0000000aff007c0c */ /* 0x000fc6000bf25070 */
[----:B------:R-:W-:Y:S01]  /*5450*/  IMAD R4, R4, UR8, RZ ;  /* 0x0000000804047c24 */ /* 0x000fe2000f8e02ff */
[----:B------:R-:W-:-:S03]  /*5460*/  ISETP.NE.AND.EX P1, PT, RZ, UR11, PT, P1 ;  /* 0x0000000bff007c0c */ /* 0x000fc6000bf25310 */
[C---:B------:R-:W-:Y:S02]  /*5470*/  IMAD R7, R5.reuse, UR9, R4 ;  /* 0x0000000905077c24 */ /* 0x040fe4000f8e0204 */
[----:B------:R-:W-:Y:S01]  /*5480*/  IMAD.WIDE.U32 R4, R5, UR8, R16 ;  /* 0x0000000805047c25 */ /* 0x000fe2000f8e0010 */
[----:B------:R-:W-:-:S03]  /*5490*/  ULDC UR8, c[0x0][0x154] ;  /* 0x0000550000087ab9 */ /* 0x000fc60000000800 */
[----:B0-----:R-:W-:Y:S02]  /*54a0*/  IMAD.MOV R6, RZ, RZ, -R18 ;  /* 0x000000ffff067224 */ /* 0x001fe400078e0a12 */
[----:B------:R-:W-:Y:S02]  /*54b0*/  IMAD.IADD R5, R5, 0x1, R7 ;  /* 0x0000000105057824 */ /* 0x000fe400078e0207 */
[----:B-1----:R-:W-:Y:S01]  /*54c0*/  IMAD R13, R14, R6, R13 ;  /* 0x000000060e0d7224 */ /* 0x002fe200078e020d */
[----:B---3--:R-:W-:Y:S02]  /*54d0*/  I2FP.F32.U32 R6, R12 ;  /* 0x0000000c00067245 */ /* 0x008fe40000201000 */
[--C-:B------:R-:W-:Y:S02]  /*54e0*/  SHF.R.U64 R14, R4, UR7, R5.reuse ;  /* 0x00000007040e7c19 */ /* 0x100fe40008001205 */
[----:B------:R-:W-:Y:S01]  /*54f0*/  SHF.R.U32.HI R5, RZ, UR7, R5 ;  /* 0x00000007ff057c19 */ /* 0x000fe20008011605 */
[----:B------:R-:W-:Y:S01]  /*5500*/  FMUL R6, R6, UR8 ;  /* 0x0000000806067c20 */ /* 0x000fe20008400000 */
[----:B------:R-:W-:-:S02]  /*5510*/  ULDC UR7, c[0x0][0x608] ;  /* 0x0001820000077ab9 */ /* 0x000fc40000000800 */
[--C-:B------:R-:W-:Y:S01]  /*5520*/  SHF.R.U64 R20, R14, UR7, R5.reuse ;  /* 0x000000070e147c19 */ /* 0x100fe20008001205 */
[----:B------:R0:W1:Y:S01]  /*5530*/  F2I.U32.TRUNC.NTZ R21, R6 ;  /* 0x0000000600157305 */ /* 0x000062000020f000 */
[----:B------:R-:W-:Y:S01]  /*5540*/  SHF.R.U32.HI R5, RZ, UR7, R5 ;  /* 0x00000007ff057c19 */ /* 0x000fe20008011605 */
[----:B------:R-:W-:-:S03]  /*5550*/  ULDC UR7, c[0x0][0x658] ;  /* 0x0001960000077ab9 */ /* 0x000fc60000000800 */
[--C-:B------:R-:W-:Y:S02]  /*5560*/  SHF.R.U64 R18, R20, UR7, R5.reuse ;  /* 0x0000000714127c19 */ /* 0x100fe40008001205 */
[----:B------:R-:W-:-:S03]  /*5570*/  SHF.R.U32.HI R25, RZ, UR7, R5 ;  /* 0x00000007ff197c19 */ /* 0x000fc60008011605 */
[----:B------:R-:W-:Y:S02]  /*5580*/  IMAD.MOV.U32 R4, RZ, RZ, R18 ;  /* 0x000000ffff047224 */ /* 0x000fe400078e0012 */
[----:B------:R-:W-:Y:S01]  /*5590*/  IMAD.MOV.U32 R5, RZ, RZ, R25 ;  /* 0x000000ffff057224 */ /* 0x000fe200078e0019 */
[----:B0-----:R-:W-:Y:S06]  /*55a0*/  @!P1 BRA `(.L_x_116) ;  /* 0x0000000000289947 */ /* 0x001fec0003800000 */
        /* <DEDUP_REMOVED lines=10> */
.L_x_116:
[----:B------:R-:W-:Y:S01]  /*5650*/  ISETP.NE.AND P1, PT, R2, 0x1, PT ;  /* 0x000000010200780c */ /* 0x000fe20003f25270 */
[----:B------:R-:W-:Y:S01]  /*5660*/  ULDC UR7, c[0x0][0x648] ;  /* 0x0001920000077ab9 */ /* 0x000fe20000000800 */
[----:B------:R-:W-:Y:S01]  /*5670*/  LOP3.LUT R20, R20, UR6, RZ, 0xc0, !PT ;  /* 0x0000000614147c12 */ /* 0x000fe2000f8ec0ff */
[----:B-1----:R-:W-:Y:S01]  /*5680*/  IMAD.MOV R21, RZ, RZ, -R21 ;  /* 0x000000ffff157224 */ /* 0x002fe200078e0a15 */
[----:B------:R-:W-:Y:S01]  /*5690*/  SHF.R.U64 R5, R4, UR7, R5 ;  /* 0x0000000704057c19 */ /* 0x000fe20008001205 */
[----:B------:R-:W-:Y:S01]  /*56a0*/  ULDC UR7, c[0x0][0x638] ;  /* 0x00018e0000077ab9 */ /* 0x000fe20000000800 */
[----:B------:R-:W-:Y:S01]  /*56b0*/  ULDC UR8, c[0x0][0x610] ;  /* 0x0001840000087ab9 */ /* 0x000fe20000000800 */
[----:B------:R-:W-:Y:S02]  /*56c0*/  IMAD.MOV.U32 R4, RZ, RZ, 0x1 ;  /* 0x00000001ff047424 */ /* 0x000fe400078e00ff */
[----:B------:R-:W-:Y:S02]  /*56d0*/  IMAD.MOV R7, RZ, RZ, -R5 ;  /* 0x000000ffff077224 */ /* 0x000fe400078e0a05 */
[----:B------:R-:W-:Y:S01]  /*56e0*/  IMAD R20, R5, UR5, R20 ;  /* 0x0000000505147c24 */ /* 0x000fe2000f8e0214 */
[----:B------:R-:W-:Y:S01]  /*56f0*/  LOP3.LUT R5, R14, UR4, RZ, 0xc0, !PT ;  /* 0x000000040e057c12 */ /* 0x000fe2000f8ec0ff */
[----:B----4-:R-:W-:-:S02]  /*5700*/  @P1 IMAD R13, R15, R21, R12 ;  /* 0x000000150f0d1224 */ /* 0x010fc400078e020c */
[----:B------:R-:W-:Y:S01]  /*5710*/  IMAD R18, R7, UR7, R18 ;  /* 0x0000000707127c24 */ /* 0x000fe2000f8e0212 */
[----:B------:R-:W-:Y:S01]  /*5720*/  ULDC UR7, c[0x0][0x600] ;  /* 0x0001800000077ab9 */ /* 0x000fe20000000800 */
[----:B------:R-:W-:Y:S02]  /*5730*/  IMAD R13, R20, UR8, R13 ;  /* 0x00000008140d7c24 */ /* 0x000fe4000f8e020d */
[----:B------:R-:W-:-:S05]  /*5740*/  IMAD R22, R18, UR7, R5 ;  /* 0x0000000712167c24 */ /* 0x000fca000f8e0205 */
[----:B------:R-:W-:Y:S02]  /*5750*/  SEL R18, R22, R13, !P1 ;  /* 0x0000000d16127207 */ /* 0x000fe40004800000 */
[----:B------:R-:W-:-:S07]  /*5760*/  SEL R22, R13, R22, !P1 ;  /* 0x000000160d167207 */ /* 0x000fce0004800000 */
.L_x_114:
[----:B------:R-:W-:Y:S05]  /*5770*/  BSYNC B1 ;  /* 0x0000000000017941 */ /* 0x000fea0003800000 */
.L_x_113:
[----:B------:R-:W-:-:S13]  /*5780*/  LOP3.LUT P1, RZ, R4, 0xff, RZ, 0xc0, !PT ;  /* 0x000000ff04ff7812 */ /* 0x000fda000782c0ff */
[----:B------:R-:W-:Y:S05]  /*5790*/  @P1 BRA `(.L_x_117) ;  /* 0xfffffff000f41947 */ /* 0x000fea000383ffff */
[----:B------:R-:W-:Y:S05]  /*57a0*/  BSYNC B0 ;  /* 0x0000000000007941 */ /* 0x000fea0003800000 */
.L_x_105:
[----:B------:R-:W-:-:S03]  /*57b0*/  UMOV UR7, 0xffffffff ;  /* 0xffffffff00077882 */ /* 0x000fc60000000000 */
[----:B------:R-:W-:Y:S05]  /*57c0*/  BRA.DIV UR7, `(.L_x_118) ;  /* 0x0000000607b47947 */ /* 0x000fea000b800000 */
[----:B------:R-:W-:-:S13]  /*57d0*/  ELECT P6, URZ, PT ;  /* 0x00000000003f782f */ /* 0x000fda00038c0000 */
.L_x_137:
[----:B------:R-:W-:Y:S04]  /*57e0*/  BSSY B0, `(.L_x_119) ;  /* 0x0000046000007945 */ /* 0x000fe80003800000 */
[----:B------:R-:W-:Y:S05]  /*57f0*/  @!P6 BRA `(.L_x_120) ;  /* 0x000000040010e947 */ /* 0x000fea0003800000 */
[----:B------:R-:W-:-:S04]  /*5800*/  LOP3.LUT R23, R23, 0x2, RZ, 0xfc, !PT ;  /* 0x0000000217177812 */ /* 0x000fc800078efcff */
[----:B------:R-:W-:-:S13]  /*5810*/  ISETP.NE.AND P0, PT, R23, 0x3, PT ;  /* 0x000000031700780c */ /* 0x000fda0003f05270 */
[----:B------:R-:W-:Y:S05]  /*5820*/  @!P0 BRA `(.L_x_121) ;  /* 0x0000000000048947 */ /* 0x000fea0003800000 */
[----:B------:R-:W-:Y:S01]  /*5830*/  BPT.TRAP 0x1 ;  /* 0x000000040000795c */ /* 0x000fe20000300000 */
.L_x_121:
[----:B------:R-:W0:Y:S01]  /*5840*/  S2R R5, SR_CgaCtaId ;  /* 0x0000000000057919 */ /* 0x000e220000008800 */
[----:B------:R-:W-:Y:S02]  /*5850*/  MOV R0, 0x400 ;  /* 0x0000040000007802 */ /* 0x000fe40000000f00 */
[----:B------:R-:W-:Y:S02]  /*5860*/  SHF.L.U32 R2, R3, 0x1f, RZ ;  /* 0x0000001f03027819 */ /* 0x000fe400000006ff */
[----:B0-----:R-:W-:-:S05]  /*5870*/  LEA R5, R5, R0, 0x18 ;  /* 0x0000000005057211 */ /* 0x001fca00078ec0ff */
[----:B------:R-:W-:-:S04]  /*5880*/  VIADD R5, R5, 0x38 ;  /* 0x0000003805057836 */ /* 0x000fc80000000000 */
[C---:B------:R-:W-:Y:S02]  /*5890*/  IMAD R7, R8.reuse, 0x8, R5 ;  /* 0x0000000808077824 */ /* 0x040fe400078e0205 */
[----:B------:R-:W-:Y:S02]  /*58a0*/  VIADD R8, R8, 0x1 ;  /* 0x0000000108087836 */ /* 0x000fe40000000000 */
[----:B------:R-:W0:Y:S03]  /*58b0*/  SYNCS.PHASECHK.TRANS64.TRYWAIT P0, [R7+URZ], R2 ;  /* 0x00000002070075a7 */ /* 0x000e26000800017f */
[----:B------:R-:W-:-:S04]  /*58c0*/  ISETP.NE.AND P1, PT, R8, 0x7, PT ;  /* 0x000000070800780c */ /* 0x000fc80003f25270 */
[----:B------:R-:W-:Y:S02]  /*58d0*/  SEL R0, RZ, 0x1, P1 ;  /* 0x00000001ff007807 */ /* 0x000fe40000800000 */
[----:B------:R-:W-:Y:S02]  /*58e0*/  SEL R8, R8, RZ, P1 ;  /* 0x000000ff08087207 */ /* 0x000fe40000800000 */
[----:B------:R-:W-:-:S03]  /*58f0*/  LOP3.LUT R9, R3, R0, RZ, 0x3c, !PT ;  /* 0x0000000003097212 */ /* 0x000fc600078e3cff */
[----:B------:R-:W-:Y:S01]  /*5900*/  IMAD R6, R8, 0x8, R5 ;  /* 0x0000000808067824 */ /* 0x000fe200078e0205 */
[----:B------:R-:W-:Y:S01]  /*5910*/  SHF.L.U32 R3, R9, 0x1f, RZ ;  /* 0x0000001f09037819 */ /* 0x000fe200000006ff */
[----:B0-----:R-:W-:Y:S06]  /*5920*/  @!P0 BRA `(.L_x_122) ;  /* 0x00000004007c8947 */ /* 0x001fec0003800000 */
.L_x_138:
[----:B------:R-:W1:Y:S01]  /*5930*/  SYNCS.PHASECHK.TRANS64.TRYWAIT P0, [R6+URZ], R3 ;  /* 0x00000003060075a7 */ /* 0x000e62000800017f */
[----:B------:R-:W-:-:S05]  /*5940*/  VIADD R0, R8, 0x1 ;  /* 0x0000000108007836 */ /* 0x000fca0000000000 */
[----:B------:R-:W-:-:S04]  /*5950*/  ISETP.NE.AND P1, PT, R0, 0x7, PT ;  /* 0x000000070000780c */ /* 0x000fc80003f25270 */
[----:B0-----:R-:W-:Y:S02]  /*5960*/  SEL R2, RZ, 0x1, P1 ;  /* 0x00000001ff027807 */ /* 0x001fe40000800000 */
[----:B------:R-:W-:Y:S02]  /*5970*/  SEL R0, R0, RZ, P1 ;  /* 0x000000ff00007207 */ /* 0x000fe40000800000 */
[----:B------:R-:W-:-:S03]  /*5980*/  LOP3.LUT R9, R9, R2, RZ, 0x3c, !PT ;  /* 0x0000000209097212 */ /* 0x000fc600078e3cff */
[----:B------:R-:W-:Y:S01]  /*5990*/  IMAD R7, R0, 0x8, R5 ;  /* 0x0000000800077824 */ /* 0x000fe200078e0205 */
[----:B------:R-:W-:Y:S01]  /*59a0*/  SHF.L.U32 R4, R9, 0x1f, RZ ;  /* 0x0000001f09047819 */ /* 0x000fe200000006ff */
[----:B-1----:R-:W-:Y:S06]  /*59b0*/  @!P0 BRA `(.L_x_123) ;  /* 0x00000004006c8947 */ /* 0x002fec0003800000 */
.L_x_139:
[----:B------:R-:W1:Y:S01]  /*59c0*/  SYNCS.PHASECHK.TRANS64.TRYWAIT P0, [R7+URZ], R4 ;  /* 0x00000004070075a7 */ /* 0x000e62000800017f */
[----:B------:R-:W-:-:S05]  /*59d0*/  VIADD R0, R0, 0x1 ;  /* 0x0000000100007836 */ /* 0x000fca0000000000 */
[----:B------:R-:W-:-:S04]  /*59e0*/  ISETP.NE.AND P1, PT, R0, 0x7, PT ;  /* 0x000000070000780c */ /* 0x000fc80003f25270 */
[----:B------:R-:W-:Y:S02]  /*59f0*/  SEL R2, RZ, 0x1, P1 ;  /* 0x00000001ff027807 */ /* 0x000fe40000800000 */
[----:B------:R-:W-:Y:S02]  /*5a00*/  SEL R0, R0, RZ, P1 ;  /* 0x000000ff00007207 */ /* 0x000fe40000800000 */
[----:B------:R-:W-:-:S03]  /*5a10*/  LOP3.LUT R9, R9, R2, RZ, 0x3c, !PT ;  /* 0x0000000209097212 */ /* 0x000fc600078e3cff */
[----:B0-----:R-:W-:Y:S01]  /*5a20*/  IMAD R6, R0, 0x8, R5 ;  /* 0x0000000800067824 */ /* 0x001fe200078e0205 */
[----:B------:R-:W-:Y:S01]  /*5a30*/  SHF.L.U32 R3, R9, 0x1f, RZ ;  /* 0x0000001f09037819 */ /* 0x000fe200000006ff */
[----:B-1----:R-:W-:Y:S06]  /*5a40*/  @!P0 BRA `(.L_x_124) ;  /* 0x00000004005c8947 */ /* 0x002fec0003800000 */
.L_x_140:
        /* <DEDUP_REMOVED lines=9> */
.L_x_141:
        /* <DEDUP_REMOVED lines=9> */
.L_x_142:
[----:B------:R-:W1:Y:S01]  /*5b70*/  SYNCS.PHASECHK.TRANS64.TRYWAIT P0, [R6+URZ], R3 ;  /* 0x00000003060075a7 */ /* 0x000e62000800017f */
[----:B------:R-:W-:-:S05]  /*5b80*/  VIADD R0, R0, 0x1 ;  /* 0x0000000100007836 */ /* 0x000fca0000000000 */
[----:B------:R-:W-:-:S04]  /*5b90*/  ISETP.NE.AND P1, PT, R0, 0x7, PT ;  /* 0x000000070000780c */ /* 0x000fc80003f25270 */
[----:B------:R-:W-:Y:S02]  /*5ba0*/  SEL R2, RZ, 0x1, P1 ;  /* 0x00000001ff027807 */ /* 0x000fe40000800000 */
[----:B------:R-:W-:Y:S02]  /*5bb0*/  SEL R0, R0, RZ, P1 ;  /* 0x000000ff00007207 */ /* 0x000fe40000800000 */
[----:B------:R-:W-:Y:S01]  /*5bc0*/  LOP3.LUT R2, R9, R2, RZ, 0x3c, !PT ;  /* 0x0000000209027212 */ /* 0x000fe200078e3cff */
[----:B-1----:R-:W-:Y:S06]  /*5bd0*/  @!P0 BRA `(.L_x_127) ;  /* 0x0000000400348947 */ /* 0x002fec0003800000 */
.L_x_143:
[----:B------:R-:W-:Y:S01]  /*5be0*/  IMAD R5, R0, 0x8, R5 ;  /* 0x0000000800057824 */ /* 0x000fe200078e0205 */
[----:B------:R-:W-:-:S07]  /*5bf0*/  SHF.L.U32 R0, R2, 0x1f, RZ ;  /* 0x0000001f02007819 */ /* 0x000fce00000006ff */
.L_x_128:
[----:B---3--:R3:W4:Y:S02]  /*5c00*/  SYNCS.PHASECHK.TRANS64.TRYWAIT P0, [R5+URZ], R0 ;  /* 0x00000000050075a7 */ /* 0x008724000800017f */
[----:B----4-:R-:W-:Y:S05]  /*5c10*/  @!P0 NANOSLEEP.SYNCS 0x989680 ;  /* 0x009896800000895d */ /* 0x010fea0003900000 */
[----:B------:R-:W4:Y:S02]  /*5c20*/  @!P0 SYNCS.PHASECHK.TRANS64 P0, [R5+URZ], R0 ;  /* 0x00000000050085a7 */ /* 0x000f24000800007f */
[----:B----4-:R-:W-:Y:S05]  /*5c30*/  @!P0 BRA `(.L_x_128) ;  /* 0xfffffffc00f08947 */ /* 0x010fea000383ffff */
.L_x_120:
[----:B------:R-:W-:Y:S05]  /*5c40*/  BSYNC B0 ;  /* 0x0000000000007941 */ /* 0x000fea0003800000 */
.L_x_119:
[----:B------:R-:W-:Y:S05]  /*5c50*/  EXIT ;  /* 0x000000000000794d */ /* 0x000fea0003800000 */
.L_x_19:
[----:B0-----:R-:W-:-:S04]  /*5c60*/  IMAD.U32 R3, RZ, RZ, UR43 ;  /* 0x0000002bff037e24 */ /* 0x001fc8000f8e00ff */
[----:B------:R0:W1:Y:S03]  /*5c70*/  SYNCS.PHASECHK.TRANS64.TRYWAIT P0, [R3+URZ+-0x8], R0 ;  /* 0xfffff800030075a7 */ /* 0x000066000800017f */
[----:B-1----:R-:W-:Y:S05]  /*5c80*/  @!P0 NANOSLEEP.SYNCS 0x989680 ;  /* 0x009896800000895d */ /* 0x002fea0003900000 */
[----:B------:R-:W1:Y:S02]  /*5c90*/  @!P0 SYNCS.PHASECHK.TRANS64 P0, [R3+URZ+-0x8], R0 ;  /* 0xfffff800030085a7 */ /* 0x000e64000800007f */
[----:B-1----:R-:W-:Y:S05]  /*5ca0*/  @!P0 BRA `(.L_x_19) ;  /* 0xfffffffc00ec8947 */ /* 0x002fea000383ffff */
[----:B------:R-:W-:Y:S05]  /*5cb0*/  BRA `(.L_x_129) ;  /* 0xffffffb800e07947 */ /* 0x000fea000383ffff */
.L_x_24:
[----:B-1----:R1:W2:Y:S02]  /*5cc0*/  SYNCS.PHASECHK.TRANS64.TRYWAIT P1, [R3+URZ], R0 ;  /* 0x00000000030075a7 */ /* 0x0022a4000802017f */
[----:B--2---:R-:W-:Y:S05]  /*5cd0*/  @!P1 NANOSLEEP.SYNCS 0x989680 ;  /* 0x009896800000995d */ /* 0x004fea0003900000 */
[----:B------:R-:W2:Y:S02]  /*5ce0*/  @!P1 SYNCS.PHASECHK.TRANS64 P1, [R3+URZ], R0 ;  /* 0x00000000030095a7 */ /* 0x000ea4000802007f */
[----:B--2---:R-:W-:Y:S05]  /*5cf0*/  @!P1 BRA `(.L_x_24) ;  /* 0xfffffffc00f09947 */ /* 0x004fea000383ffff */
[----:B------:R-:W-:Y:S05]  /*5d00*/  BRA `(.L_x_23) ;  /* 0xffffffbc004c7947 */ /* 0x000fea000383ffff */
.L_x_29:
[----:B-1----:R-:W-:-:S04]  /*5d10*/  IMAD.U32 R5, RZ, RZ, UR4 ;  /* 0x00000004ff057e24 */ /* 0x002fc8000f8e00ff */
[----:B------:R1:W2:Y:S03]  /*5d20*/  SYNCS.PHASECHK.TRANS64.TRYWAIT P1, [R5+URZ], R4 ;  /* 0x00000004050075a7 */ /* 0x0002a6000802017f */
[----:B--2---:R-:W-:Y:S05]  /*5d30*/  @!P1 NANOSLEEP.SYNCS 0x989680 ;  /* 0x009896800000995d */ /* 0x004fea0003900000 */
[----:B------:R-:W2:Y:S02]  /*5d40*/  @!P1 SYNCS.PHASECHK.TRANS64 P1, [R5+URZ], R4 ;  /* 0x00000004050095a7 */ /* 0x000ea4000802007f */
[----:B--2---:R-:W-:Y:S05]  /*5d50*/  @!P1 BRA `(.L_x_29) ;  /* 0xfffffffc00ec9947 */ /* 0x004fea000383ffff */
[----:B------:R-:W-:Y:S05]  /*5d60*/  BRA `(.L_x_28) ;  /* 0xffffffc000747947 */ /* 0x000fea000383ffff */
.L_x_37:
[----:B0-----:R-:W-:-:S04]  /*5d70*/  IMAD.U32 R3, RZ, RZ, UR43 ;  /* 0x0000002bff037e24 */ /* 0x001fc8000f8e00ff */
[----:B------:R0:W1:Y:S03]  /*5d80*/  SYNCS.PHASECHK.TRANS64.TRYWAIT P0, [R3+URZ+0x8], R0 ;  /* 0x00000800030075a7 */ /* 0x000066000800017f */
[----:B-1----:R-:W-:Y:S05]  /*5d90*/  @!P0 NANOSLEEP.SYNCS 0x989680 ;  /* 0x009896800000895d */ /* 0x002fea0003900000 */
[----:B------:R-:W1:Y:S02]  /*5da0*/  @!P0 SYNCS.PHASECHK.TRANS64 P0, [R3+URZ+0x8], R0 ;  /* 0x00000800030085a7 */ /* 0x000e64000800007f */
[----:B-1----:R-:W-:Y:S05]  /*5db0*/  @!P0 BRA `(.L_x_37) ;  /* 0xfffffffc00ec8947 */ /* 0x002fea000383ffff */
[----:B------:R-:W-:Y:S05]  /*5dc0*/  BRA `(.L_x_130) ;  /* 0xffffffc800387947 */ /* 0x000fea000383ffff */
.L_x_106:
[----:B------:R-:W-:Y:S01]  /*5dd0*/  BSSY B1, `(.L_x_131) ;  /* 0x0000006000017945 */ /* 0x000fe20003800000 */
[----:B------:R-:W-:-:S07]  /*5de0*/  IMAD.MOV.U32 R15, RZ, RZ, -0x1 ;  /* 0xffffffffff0f7424 */ /* 0x000fce00078e00ff */
[----:B--2--5:R-:W-:Y:S05]  /*5df0*/  WARPSYNC.COLLECTIVE R15, `(.L_x_132) ;  /* 0x000000000f0c7348 */ /* 0x024fea0003c00000 */
[----:B------:R-:W-:Y:S02]  /*5e00*/  ELECT P6, UR62, PT ;  /* 0x00000000003e782f */ /* 0x000fe400038c0000 */
[----:B------:R-:W-:Y:S01]  /*5e10*/  MOV R14, UR62 ;  /* 0x0000003e000e7c02 */ /* 0x000fe20008000f00 */
[----:B--2--5:R-:W-:Y:S10]  /*5e20*/  ENDCOLLECTIVE ;  /* 0x000000000000791b */ /* 0x024ff40003800000 */
.L_x_132:
[----:B------:R-:W-:Y:S05]  /*5e30*/  BSYNC B1 ;  /* 0x0000000000017941 */ /* 0x000fea0003800000 */
.L_x_131:
[----:B------:R-:W-:Y:S05]  /*5e40*/  BRA `(.L_x_133) ;  /* 0xffffffec00547947 */ /* 0x000fea000383ffff */
.L_x_109:
[----:B0-----:R0:W1:Y:S02]  /*5e50*/  SYNCS.PHASECHK.TRANS64.TRYWAIT P1, [R14+URZ+0x38], R5 ;  /* 0x000038050e0075a7 */ /* 0x001064000802017f */
[----:B-1----:R-:W-:Y:S05]  /*5e60*/  @!P1 NANOSLEEP.SYNCS 0x989680 ;  /* 0x009896800000995d */ /* 0x002fea0003900000 */
[----:B------:R-:W1:Y:S02]  /*5e70*/  @!P1 SYNCS.PHASECHK.TRANS64 P1, [R14+URZ+0x38], R5 ;  /* 0x000038050e0095a7 */ /* 0x000e64000802007f */
[----:B-1----:R-:W-:Y:S05]  /*5e80*/  @!P1 BRA `(.L_x_109) ;  /* 0xfffffffc00f09947 */ /* 0x002fea000383ffff */
[----:B------:R-:W-:Y:S05]  /*5e90*/  BRA `(.L_x_134) ;  /* 0xffffffec00907947 */ /* 0x000fea000383ffff */
.L_x_118:
[----:B------:R-:W-:Y:S01]  /*5ea0*/  BSSY B0, `(.L_x_135) ;  /* 0x0000006000007945 */ /* 0x000fe20003800000 */
[----:B------:R-:W-:-:S07]  /*5eb0*/  IMAD.MOV.U32 R15, RZ, RZ, -0x1 ;  /* 0xffffffffff0f7424 */ /* 0x000fce00078e00ff */
[----:B--2--5:R-:W-:Y:S05]  /*5ec0*/  WARPSYNC.COLLECTIVE R15, `(.L_x_136) ;  /* 0x000000000f0c7348 */ /* 0x024fea0003c00000 */
[----:B------:R-:W-:Y:S02]  /*5ed0*/  ELECT P6, UR62, PT ;  /* 0x00000000003e782f */ /* 0x000fe400038c0000 */
[----:B------:R-:W-:Y:S01]  /*5ee0*/  MOV R14, UR62 ;  /* 0x0000003e000e7c02 */ /* 0x000fe20008000f00 */
[----:B--2--5:R-:W-:Y:S10]  /*5ef0*/  ENDCOLLECTIVE ;  /* 0x000000000000791b */ /* 0x024ff40003800000 */
.L_x_136:
[----:B------:R-:W-:Y:S05]  /*5f00*/  BSYNC B0 ;  /* 0x0000000000007941 */ /* 0x000fea0003800000 */
.L_x_135:
[----:B------:R-:W-:Y:S05]  /*5f10*/  BRA `(.L_x_137) ;  /* 0xfffffff800307947 */ /* 0x000fea000383ffff */
.L_x_122:
[----:B0-----:R0:W1:Y:S02]  /*5f20*/  SYNCS.PHASECHK.TRANS64.TRYWAIT P0, [R7+URZ], R2 ;  /* 0x00000002070075a7 */ /* 0x001064000800017f */
[----:B-1----:R-:W-:Y:S05]  /*5f30*/  @!P0 NANOSLEEP.SYNCS 0x989680 ;  /* 0x009896800000895d */ /* 0x002fea0003900000 */
[----:B------:R-:W1:Y:S02]  /*5f40*/  @!P0 SYNCS.PHASECHK.TRANS64 P0, [R7+URZ], R2 ;  /* 0x00000002070085a7 */ /* 0x000e64000800007f */
[----:B-1----:R-:W-:Y:S05]  /*5f50*/  @!P0 BRA `(.L_x_122) ;  /* 0xfffffffc00f08947 */ /* 0x002fea000383ffff */
[----:B------:R-:W-:Y:S05]  /*5f60*/  BRA `(.L_x_138) ;  /* 0xfffffff800707947 */ /* 0x000fea000383ffff */
.L_x_123:
[----:B0-----:R0:W1:Y:S02]  /*5f70*/  SYNCS.PHASECHK.TRANS64.TRYWAIT P0, [R6+URZ], R3 ;  /* 0x00000003060075a7 */ /* 0x001064000800017f */
[----:B-1----:R-:W-:Y:S05]  /*5f80*/  @!P0 NANOSLEEP.SYNCS 0x989680 ;  /* 0x009896800000895d */ /* 0x002fea0003900000 */
[----:B------:R-:W1:Y:S02]  /*5f90*/  @!P0 SYNCS.PHASECHK.TRANS64 P0, [R6+URZ], R3 ;  /* 0x00000003060085a7 */ /* 0x000e64000800007f */
[----:B-1----:R-:W-:Y:S05]  /*5fa0*/  @!P0 BRA `(.L_x_123) ;  /* 0xfffffffc00f08947 */ /* 0x002fea000383ffff */
[----:B------:R-:W-:Y:S05]  /*5fb0*/  BRA `(.L_x_139) ;  /* 0xfffffff800807947 */ /* 0x000fea000383ffff */
.L_x_124:
[----:B0-----:R0:W1:Y:S02]  /*5fc0*/  SYNCS.PHASECHK.TRANS64.TRYWAIT P0, [R7+URZ], R4 ;  /* 0x00000004070075a7 */ /* 0x001064000800017f */
[----:B-1----:R-:W-:Y:S05]  /*5fd0*/  @!P0 NANOSLEEP.SYNCS 0x989680 ;  /* 0x009896800000895d */ /* 0x002fea0003900000 */
[----:B------:R-:W1:Y:S02]  /*5fe0*/  @!P0 SYNCS.PHASECHK.TRANS64 P0, [R7+URZ], R4 ;  /* 0x00000004070085a7 */ /* 0x000e64000800007f */
[----:B-1----:R-:W-:Y:S05]  /*5ff0*/  @!P0 BRA `(.L_x_124) ;  /* 0xfffffffc00f08947 */ /* 0x002fea000383ffff */
[----:B------:R-:W-:Y:S05]  /*6000*/  BRA `(.L_x_140) ;  /* 0xfffffff800907947 */ /* 0x000fea000383ffff */
.L_x_125:
[----:B0-----:R0:W1:Y:S02]  /*6010*/  SYNCS.PHASECHK.TRANS64.TRYWAIT P0, [R6+URZ], R3 ;  /* 0x00000003060075a7 */ /* 0x001064000800017f */
[----:B-1----:R-:W-:Y:S05]  /*6020*/  @!P0 NANOSLEEP.SYNCS 0x989680 ;  /* 0x009896800000895d */ /* 0x002fea0003900000 */
[----:B------:R-:W1:Y:S02]  /*6030*/  @!P0 SYNCS.PHASECHK.TRANS64 P0, [R6+URZ], R3 ;  /* 0x00000003060085a7 */ /* 0x000e64000800007f */
[----:B-1----:R-:W-:Y:S05]  /*6040*/  @!P0 BRA `(.L_x_125) ;  /* 0xfffffffc00f08947 */ /* 0x002fea000383ffff */
[----:B------:R-:W-:Y:S05]  /*6050*/  BRA `(.L_x_141) ;  /* 0xfffffff800a07947 */ /* 0x000fea000383ffff */
.L_x_126:
[----:B0-----:R0:W1:Y:S02]  /*6060*/  SYNCS.PHASECHK.TRANS64.TRYWAIT P0, [R7+URZ], R4 ;  /* 0x00000004070075a7 */ /* 0x001064000800017f */
[----:B-1----:R-:W-:Y:S05]  /*6070*/  @!P0 NANOSLEEP.SYNCS 0x989680 ;  /* 0x009896800000895d */ /* 0x002fea0003900000 */
[----:B------:R-:W1:Y:S02]  /*6080*/  @!P0 SYNCS.PHASECHK.TRANS64 P0, [R7+URZ], R4 ;  /* 0x00000004070085a7 */ /* 0x000e64000800007f */
[----:B-1----:R-:W-:Y:S05]  /*6090*/  @!P0 BRA `(.L_x_126) ;  /* 0xfffffffc00f08947 */ /* 0x002fea000383ffff */
[----:B------:R-:W-:Y:S05]  /*60a0*/  BRA `(.L_x_142) ;  /* 0xfffffff800b07947 */ /* 0x000fea000383ffff */
.L_x_127:
[----:B-1----:R1:W3:Y:S02]  /*60b0*/  SYNCS.PHASECHK.TRANS64.TRYWAIT P0, [R6+URZ], R3 ;  /* 0x00000003060075a7 */ /* 0x0022e4000800017f */
[----:B---3--:R-:W-:Y:S05]  /*60c0*/  @!P0 NANOSLEEP.SYNCS 0x989680 ;  /* 0x009896800000895d */ /* 0x008fea0003900000 */
[----:B------:R-:W3:Y:S02]  /*60d0*/  @!P0 SYNCS.PHASECHK.TRANS64 P0, [R6+URZ], R3 ;  /* 0x00000003060085a7 */ /* 0x000ee4000800007f */
[----:B---3--:R-:W-:Y:S05]  /*60e0*/  @!P0 BRA `(.L_x_127) ;  /* 0xfffffffc00f08947 */ /* 0x008fea000383ffff */
[----:B------:R-:W-:Y:S05]  /*60f0*/  BRA `(.L_x_143) ;  /* 0xfffffff800b87947 */ /* 0x000fea000383ffff */
.L_x_144:
[----:B------:R-:W-:-:S00]  /*6100*/  BRA `(.L_x_144) ;  /* 0xfffffffc00fc7947 */ /* 0x000fc0000383ffff */
[----:B------:R-:W-:-:S00]  /*6110*/  NOP ;  /* 0x0000000000007918 */ /* 0x000fc00000000000 */
        /* <DEDUP_REMOVED lines=14> */
.L_x_145:


//--------------------- .nv.global.init           --------------------------
	.section	.nv.global.init,"aw",@progbits
.nv.global.init:
	.type		$str$22,@object
	.size		$str$22,($str$23 - $str$22)
$str$22:
        /*0000*/ 	.byte	0x6b, 0x5f, 0x74, 0x69, 0x6c, 0x65, 0x5f, 0x63, 0x6f, 0x75, 0x6e, 0x74, 0x20, 0x3e, 0x3d, 0x20
        /*0010*/ 	.byte	0x31, 0x00
	.type		$str$23,@object
	.size		$str$23,(__unnamed_1 - $str$23)
$str$23:
        /*0012*/ 	.byte	0x2f, 0x74, 0x6d, 0x70, 0x2f, 0x63, 0x75, 0x74, 0x6c, 0x61, 0x73, 0x73, 0x5f, 0x73, 0x77, 0x65
        /*0022*/ 	.byte	0x65, 0x70, 0x5f, 0x73, 0x72, 0x63, 0x2f, 0x69, 0x6e, 0x63, 0x6c, 0x75, 0x64, 0x65, 0x2f, 0x63
        /*0032*/ 	.byte	0x75, 0x74, 0x6c, 0x61, 0x73, 0x73, 0x2f, 0x67, 0x65, 0x6d, 0x6d, 0x2f, 0x63, 0x6f, 0x6c, 0x6c
        /*0042*/ 	.byte	0x65, 0x63, 0x74, 0x69, 0x76, 0x65, 0x2f, 0x73, 0x6d, 0x39, 0x30, 0x5f, 0x6d, 0x6d, 0x61, 0x5f
        /*0052*/ 	.byte	0x74, 0x6d, 0x61, 0x5f, 0x67, 0x6d, 0x6d, 0x61, 0x5f, 0x73, 0x73, 0x5f, 0x77, 0x61, 0x72, 0x70
        /*0062*/ 	.byte	0x73, 0x70, 0x65, 0x63, 0x69, 0x61, 0x6c, 0x69, 0x7a, 0x65, 0x64, 0x2e, 0x68, 0x70, 0x70, 0x00
	.type		__unnamed_1,@object
	.size		__unnamed_1,(.L_0 - __unnamed_1)
__unnamed_1:
        /*0072*/ 	.byte	0x76, 0x6f, 0x69, 0x64, 0x20, 0x63, 0x75, 0x74, 0x6c, 0x61, 0x73, 0x73, 0x3a, 0x3a, 0x67, 0x65
        /* <DEDUP_REMOVED lines=175> */
        /*0b72*/ 	.byte	0x74, 0x69, 0x74, 0x79, 0x5d, 0x00
.L_0:


//--------------------- .nv.shared._ZN7cutlass13device_kernelINS_4gemm6kernel13GemmUniversalIN4cute5tupleIJiiiiEEENS1_10collective13CollectiveMmaINS1_34MainloopSm90TmaGmmaWarpSpecializedILi7ENS5_IJNS4_1CILi1EEENSA_ILi2EEESB_EEENS1_32KernelTmaWarpSpecializedPingpongEEENS5_IJNSA_ILi64EEESG_SG_EEEfNS5_IJlSB_lEEEfSI_NS4_8TiledMMAINS4_8MMA_AtomIJNS4_4SM904GMMA29MMA_64x64x8_F32TF32TF32_SS_TNILNSM_7ScaleInE1ELSO_1EEEEEENS4_6LayoutINS5_IJSB_SB_SB_EEENS5_IJNSA_ILi0EEEST_ST_EEEEENS5_IJNS4_10UnderscoreESW_SW_EEEEENS4_23SM90_TMA_LOAD_MULTICASTENS4_14ComposedLayoutINS4_7SwizzleILi3ELi4ELi3EEENS4_18smem_ptr_flag_bitsILi32EEENSR_INS5_IJNSA_ILi8EEENSA_ILi32EEEEEENS5_IJS16_SB_EEEEEEEvNS4_8identityENS4_13SM90_TMA_LOADES1A_vS1B_EENS_8epilogue10collective6detail29Sm90TmaWarpSpecializedAdapterINS1F_15DefaultEpilogueIfSI_SI_NS1E_6thread17LinearCombinationIfLi1EffLNS1J_9ScaleType4KindE0ELNS_15FloatRoundStyleE2EfEENS1_15EpilogueDefaultEEEEEvvEEEEvNT_6ParamsE --------------------------
	.section	.nv.shared._ZN7cutlass13device_kernelINS_4gemm6kernel13GemmUniversalIN4cute5tupleIJiiiiEEENS1_10collective13CollectiveMmaINS1_34MainloopSm90TmaGmmaWarpSpecializedILi7ENS5_IJNS4_1CILi1EEENSA_ILi2EEESB_EEENS1_32KernelTmaWarpSpecializedPingpongEEENS5_IJNSA_ILi64EEESG_SG_EEEfNS5_IJlSB_lEEEfSI_NS4_8TiledMMAINS4_8MMA_AtomIJNS4_4SM904GMMA29MMA_64x64x8_F32TF32TF32_SS_TNILNSM_7ScaleInE1ELSO_1EEEEEENS4_6LayoutINS5_IJSB_SB_SB_EEENS5_IJNSA_ILi0EEEST_ST_EEEEENS5_IJNS4_10UnderscoreESW_SW_EEEEENS4_23SM90_TMA_LOAD_MULTICASTENS4_14ComposedLayoutINS4_7SwizzleILi3ELi4ELi3EEENS4_18smem_ptr_flag_bitsILi32EEENSR_INS5_IJNSA_ILi8EEENSA_ILi32EEEEEENS5_IJS16_SB_EEEEEEEvNS4_8identityENS4_13SM90_TMA_LOADES1A_vS1B_EENS_8epilogue10collective6detail29Sm90TmaWarpSpecializedAdapterINS1F_15DefaultEpilogueIfSI_SI_NS1E_6thread17LinearCombinationIfLi1EffLNS1J_9ScaleType4KindE0ELNS_15FloatRoundStyleE2EfEENS1_15EpilogueDefaultEEEEEvvEEEEvNT_6ParamsE,"aw",@nobits
	.sectionflags	@""
	.align	16
	.zero		1024


//--------------------- .nv.shared.reserved.0     --------------------------
	.section	.nv.shared.reserved.0,"aw",@nobits
	.weak		__nv_reservedSMEM_offset_0_alias
	.size		__nv_reservedSMEM_offset_0_alias, 0, 0
	.other		__nv_reservedSMEM_offset_0_alias,@"STO_CUDA_RESERVED_SHARED STV_DEFAULT"
__nv_reservedSMEM_offset_0_alias:
	.zero		0


//--------------------- .nv.global                --------------------------
	.section	.nv.global,"aw",@nobits
.nv.global:
	.type		_ZN40_INTERNAL_3f4727eb_4_k_cu_a6f36b6e_293734cute1_E,@object
	.size		_ZN40_INTERNAL_3f4727eb_4_k_cu_a6f36b6e_293734cute1_E,(_ZN40_INTERNAL_3f4727eb_4_k_cu_a6f36b6e_293734cuda3std3__45__cpo6cbeginE - _ZN40_INTERNAL_3f4727eb_4_k_cu_a6f36b6e_293734cute1_E)
_ZN40_INTERNAL_3f4727eb_4_k_cu_a6f36b6e_293734cute1_E:
	.zero		1
	.type		_ZN40_INTERNAL_3f4727eb_4_k_cu_a6f36b6e_293734cuda3std3__45__cpo6cbeginE,@object
	.size		_ZN40_INTERNAL_3f4727eb_4_k_cu_a6f36b6e_293734cuda3std3__45__cpo6cbeginE,(_ZN40_INTERNAL_3f4727eb_4_k_cu_a6f36b6e_293734cuda3std3__48in_placeE - _ZN40_INTERNAL_3f4727eb_4_k_cu_a6f36b6e_293734cuda3std3__45__cpo6cbeginE)
_ZN40_INTERNAL_3f4727eb_4_k_cu_a6f36b6e_293734cuda3std3__45__cpo6cbeginE:
	.zero		1
	.type		_ZN40_INTERNAL_3f4727eb_4_k_cu_a6f36b6e_293734cuda3std3__48in_placeE,@object
	.size		_ZN40_INTERNAL_3f4727eb_4_k_cu_a6f36b6e_293734cuda3std3__48in_placeE,(_ZN40_INTERNAL_3f4727eb_4_k_cu_a6f36b6e_293734cuda3std6ranges3__45__cpo9iter_moveE - _ZN40_INTERNAL_3f4727eb_4_k_cu_a6f36b6e_293734cuda3std3__48in_placeE)
_ZN40_INTERNAL_3f4727eb_4_k_cu_a6f36b6e_293734cuda3std3__48in_placeE:
	.zero		1
	.type		_ZN40_INTERNAL_3f4727eb_4_k_cu_a6f36b6e_293734cuda3std6ranges3__45__cpo9iter_moveE,@object
	.size		_ZN40_INTERNAL_3f4727eb_4_k_cu_a6f36b6e_293734cuda3std6ranges3__45__cpo9iter_moveE,(_ZN40_INTERNAL_3f4727eb_4_k_cu_a6f36b6e_293734cuda3std3__45__cpo5beginE - _ZN40_INTERNAL_3f4727eb_4_k_cu_a6f36b6e_293734cuda3std6ranges3__45__cpo9iter_moveE)
_ZN40_INTERNAL_3f4727eb_4_k_cu_a6f36b6e_293734cuda3std6ranges3__45__cpo9iter_moveE:
	.zero		1
	.type		_ZN40_INTERNAL_3f4727eb_4_k_cu_a6f36b6e_293734cuda3std3__45__cpo5beginE,@object
	.size		_ZN40_INTERNAL_3f4727eb_4_k_cu_a6f36b6e_293734cuda3std3__45__cpo5beginE,(_ZN40_INTERNAL_3f4727eb_4_k_cu_a6f36b6e_293734cuda3std3__442_GLOBAL__N__3f4727eb_4_k_cu_a6f36b6e_293736ignoreE - _ZN40_INTERNAL_3f4727eb_4_k_cu_a6f36b6e_293734cuda3std3__45__cpo5beginE)
_ZN40_INTERNAL_3f4727eb_4_k_cu_a6f36b6e_293734cuda3std3__45__cpo5beginE:
	.zero		1
	.type		_ZN40_INTERNAL_3f4727eb_4_k_cu_a6f36b6e_293734cuda3std3__442_GLOBAL__N__3f4727eb_4_k_cu_a6f36b6e_293736ignoreE,@object
	.size		_ZN40_INTERNAL_3f4727eb_4_k_cu_a6f36b6e_293734cuda3std3__442_GLOBAL__N__3f4727eb_4_k_cu_a6f36b6e_293736ignoreE,(_ZN40_INTERNAL_3f4727eb_4_k_cu_a6f36b6e_293734cute7productE - _ZN40_INTERNAL_3f4727eb_4_k_cu_a6f36b6e_293734cuda3std3__442_GLOBAL__N__3f4727eb_4_k_cu_a6f36b6e_293736ignoreE)
_ZN40_INTERNAL_3f4727eb_4_k_cu_a6f36b6e_293734cuda3std3__442_GLOBAL__N__3f4727eb_4_k_cu_a6f36b6e_293736ignoreE:
	.zero		1
	.type		_ZN40_INTERNAL_3f4727eb_4_k_cu_a6f36b6e_293734cute7productE,@object
	.size		_ZN40_INTERNAL_3f4727eb_4_k_cu_a6f36b6e_293734cute7productE,(_ZN40_INTERNAL_3f4727eb_4_k_cu_a6f36b6e_293734cuda3std3__45__cpo3endE - _ZN40_INTERNAL_3f4727eb_4_k_cu_a6f36b6e_293734cute7productE)
_ZN40_INTERNAL_3f4727eb_4_k_cu_a6f36b6e_293734cute7productE:
	.zero		1
	.type		_ZN40_INTERNAL_3f4727eb_4_k_cu_a6f36b6e_293734cuda3std3__45__cpo3endE,@object
	.size		_ZN40_INTERNAL_3f4727eb_4_k_cu_a6f36b6e_293734cuda3std3__45__cpo3endE,(_ZN40_INTERNAL_3f4727eb_4_k_cu_a6f36b6e_293734cuda3std3__419piecewise_constructE - _ZN40_INTERNAL_3f4727eb_4_k_cu_a6f36b6e_293734cuda3std3__45__cpo3endE)
_ZN40_INTERNAL_3f4727eb_4_k_cu_a6f36b6e_293734cuda3std3__45__cpo3endE:
	.zero		1
	.type		_ZN40_INTERNAL_3f4727eb_4_k_cu_a6f36b6e_293734cuda3std3__419piecewise_constructE,@object
	.size		_ZN40_INTERNAL_3f4727eb_4_k_cu_a6f36b6e_293734cuda3std3__419piecewise_constructE,(_ZN40_INTERNAL_3f4727eb_4_k_cu_a6f36b6e_293734cuda3std3__45__cpo4cendE - _ZN40_INTERNAL_3f4727eb_4_k_cu_a6f36b6e_293734cuda3std3__419piecewise_constructE)
_ZN40_INTERNAL_3f4727eb_4_k_cu_a6f36b6e_293734cuda3std3__419piecewise_constructE:
	.zero		1
	.type		_ZN40_INTERNAL_3f4727eb_4_k_cu_a6f36b6e_293734cuda3std3__45__cpo4cendE,@object
	.size		_ZN40_INTERNAL_3f4727eb_4_k_cu_a6f36b6e_293734cuda3std3__45__cpo4cendE,(_ZN40_INTERNAL_3f4727eb_4_k_cu_a6f36b6e_293734cuda3std6ranges3__45__cpo4swapE - _ZN40_INTERNAL_3f4727eb_4_k_cu_a6f36b6e_293734cuda3std3__45__cpo4cendE)
_ZN40_INTERNAL_3f4727eb_4_k_cu_a6f36b6e_293734cuda3std3__45__cpo4cendE:
	.zero		1
	.type		_ZN40_INTERNAL_3f4727eb_4_k_cu_a6f36b6e_293734cuda3std6ranges3__45__cpo4swapE,@object
	.size		_ZN40_INTERNAL_3f4727eb_4_k_cu_a6f36b6e_293734cuda3std6ranges3__45__cpo4swapE,(.L_8 - _ZN40_INTERNAL_3f4727eb_4_k_cu_a6f36b6e_293734cuda3std6ranges3__45__cpo4swapE)
_ZN40_INTERNAL_3f4727eb_4_k_cu_a6f36b6e_293734cuda3std6ranges3__45__cpo4swapE:
	.zero		1
.L_8:


//--------------------- .nv.constant0._ZN7cutlass13device_kernelINS_4gemm6kernel13GemmUniversalIN4cute5tupleIJiiiiEEENS1_10collective13CollectiveMmaINS1_34MainloopSm90TmaGmmaWarpSpecializedILi7ENS5_IJNS4_1CILi1EEENSA_ILi2EEESB_EEENS1_32KernelTmaWarpSpecializedPingpongEEENS5_IJNSA_ILi64EEESG_SG_EEEfNS5_IJlSB_lEEEfSI_NS4_8TiledMMAINS4_8MMA_AtomIJNS4_4SM904GMMA29MMA_64x64x8_F32TF32TF32_SS_TNILNSM_7ScaleInE1ELSO_1EEEEEENS4_6LayoutINS5_IJSB_SB_SB_EEENS5_IJNSA_ILi0EEEST_ST_EEEEENS5_IJNS4_10UnderscoreESW_SW_EEEEENS4_23SM90_TMA_LOAD_MULTICASTENS4_14ComposedLayoutINS4_7SwizzleILi3ELi4ELi3EEENS4_18smem_ptr_flag_bitsILi32EEENSR_INS5_IJNSA_ILi8EEENSA_ILi32EEEEEENS5_IJS16_SB_EEEEEEEvNS4_8identityENS4_13SM90_TMA_LOADES1A_vS1B_EENS_8epilogue10collective6detail29Sm90TmaWarpSpecializedAdapterINS1F_15DefaultEpilogueIfSI_SI_NS1E_6thread17LinearCombinationIfLi1EffLNS1J_9ScaleType4KindE0ELNS_15FloatRoundStyleE2EfEENS1_15EpilogueDefaultEEEEEvvEEEEvNT_6ParamsE --------------------------
	.section	.nv.constant0._ZN7cutlass13device_kernelINS_4gemm6kernel13GemmUniversalIN4cute5tupleIJiiiiEEENS1_10collective13CollectiveMmaINS1_34MainloopSm90TmaGmmaWarpSpecializedILi7ENS5_IJNS4_1CILi1EEENSA_ILi2EEESB_EEENS1_32KernelTmaWarpSpecializedPingpongEEENS5_IJNSA_ILi64EEESG_SG_EEEfNS5_IJlSB_lEEEfSI_NS4_8TiledMMAINS4_8MMA_AtomIJNS4_4SM904GMMA29MMA_64x64x8_F32TF32TF32_SS_TNILNSM_7ScaleInE1ELSO_1EEEEEENS4_6LayoutINS5_IJSB_SB_SB_EEENS5_IJNSA_ILi0EEEST_ST_EEEEENS5_IJNS4_10UnderscoreESW_SW_EEEEENS4_23SM90_TMA_LOAD_MULTICASTENS4_14ComposedLayoutINS4_7SwizzleILi3ELi4ELi3EEENS4_18smem_ptr_flag_bitsILi32EEENSR_INS5_IJNSA_ILi8EEENSA_ILi32EEEEEENS5_IJS16_SB_EEEEEEEvNS4_8identityENS4_13SM90_TMA_LOADES1A_vS1B_EENS_8epilogue10collective6detail29Sm90TmaWarpSpecializedAdapterINS1F_15DefaultEpilogueIfSI_SI_NS1E_6thread17LinearCombinationIfLi1EffLNS1J_9ScaleType4KindE0ELNS_15FloatRoundStyleE2EfEENS1_15EpilogueDefaultEEEEEvvEEEEvNT_6ParamsE,"a",@progbits
	.sectionflags	@""
	.align	4
.nv.constant0._ZN7cutlass13device_kernelINS_4gemm6kernel13GemmUniversalIN4cute5tupleIJiiiiEEENS1_10collective13CollectiveMmaINS1_34MainloopSm90TmaGmmaWarpSpecializedILi7ENS5_IJNS4_1CILi1EEENSA_ILi2EEESB_EEENS1_32KernelTmaWarpSpecializedPingpongEEENS5_IJNSA_ILi64EEESG_SG_EEEfNS5_IJlSB_lEEEfSI_NS4_8TiledMMAINS4_8MMA_AtomIJNS4_4SM904GMMA29MMA_64x64x8_F32TF32TF32_SS_TNILNSM_7ScaleInE1ELSO_1EEEEEENS4_6LayoutINS5_IJSB_SB_SB_EEENS5_IJNSA_ILi0EEEST_ST_EEEEENS5_IJNS4_10UnderscoreESW_SW_EEEEENS4_23SM90_TMA_LOAD_MULTICASTENS4_14ComposedLayoutINS4_7SwizzleILi3ELi4ELi3EEENS4_18smem_ptr_flag_bitsILi32EEENSR_INS5_IJNSA_ILi8EEENSA_ILi32EEEEEENS5_IJS16_SB_EEEEEEEvNS4_8identityENS4_13SM90_TMA_LOADES1A_vS1B_EENS_8epilogue10collective6detail29Sm90TmaWarpSpecializedAdapterINS1F_15DefaultEpilogueIfSI_SI_NS1E_6thread17LinearCombinationIfLi1EffLNS1J_9ScaleType4KindE0ELNS_15FloatRoundStyleE2EfEENS1_15EpilogueDefaultEEEEEvvEEEEvNT_6ParamsE:
	.zero		1664


//--------------------- SYMBOLS --------------------------

	.type		.nv.reservedSmem.offset0,@object
	.size		.nv.reservedSmem.offset0,0x4
	.type		__assertfail,@function
